//
// Generated by NVIDIA NVVM Compiler
//
// Compiler Build ID: CL-36424714
// Cuda compilation tools, release 13.0, V13.0.88
// Based on NVVM 20.0.0
//

.version 9.0
.target sm_100
.address_size 64

	// .globl	_Z8kernel_1PfS_iiiiPiS_S0_S0_S0_S0_
.global .align 1 .b8 _ZN34_INTERNAL_8844ab76_4_k_cu_c16000154cuda3std3__45__cpo5beginE[1];
.global .align 1 .b8 _ZN34_INTERNAL_8844ab76_4_k_cu_c16000154cuda3std3__45__cpo3endE[1];
.global .align 1 .b8 _ZN34_INTERNAL_8844ab76_4_k_cu_c16000154cuda3std3__45__cpo6cbeginE[1];
.global .align 1 .b8 _ZN34_INTERNAL_8844ab76_4_k_cu_c16000154cuda3std3__45__cpo4cendE[1];
.global .align 1 .b8 _ZN34_INTERNAL_8844ab76_4_k_cu_c16000154cuda3std3__45__cpo6rbeginE[1];
.global .align 1 .b8 _ZN34_INTERNAL_8844ab76_4_k_cu_c16000154cuda3std3__45__cpo4rendE[1];
.global .align 1 .b8 _ZN34_INTERNAL_8844ab76_4_k_cu_c16000154cuda3std3__45__cpo7crbeginE[1];
.global .align 1 .b8 _ZN34_INTERNAL_8844ab76_4_k_cu_c16000154cuda3std3__45__cpo5crendE[1];
.global .align 1 .b8 _ZN34_INTERNAL_8844ab76_4_k_cu_c16000154cuda3std3__436_GLOBAL__N__8844ab76_4_k_cu_c16000156ignoreE[1];
.global .align 1 .b8 _ZN34_INTERNAL_8844ab76_4_k_cu_c16000154cuda3std3__419piecewise_constructE[1];
.global .align 1 .b8 _ZN34_INTERNAL_8844ab76_4_k_cu_c16000154cuda3std3__48in_placeE[1];
.global .align 1 .b8 _ZN34_INTERNAL_8844ab76_4_k_cu_c16000154cuda3std3__420unreachable_sentinelE[1];
.global .align 1 .b8 _ZN34_INTERNAL_8844ab76_4_k_cu_c16000154cuda3std3__47nulloptE[1];
.global .align 1 .b8 _ZN34_INTERNAL_8844ab76_4_k_cu_c16000154cuda3std3__48unexpectE[1];
.global .align 1 .b8 _ZN34_INTERNAL_8844ab76_4_k_cu_c16000154cuda3std6ranges3__45__cpo4swapE[1];
.global .align 1 .b8 _ZN34_INTERNAL_8844ab76_4_k_cu_c16000154cuda3std6ranges3__45__cpo9iter_moveE[1];
.global .align 1 .b8 _ZN34_INTERNAL_8844ab76_4_k_cu_c16000154cuda3std6ranges3__45__cpo5beginE[1];
.global .align 1 .b8 _ZN34_INTERNAL_8844ab76_4_k_cu_c16000154cuda3std6ranges3__45__cpo3endE[1];
.global .align 1 .b8 _ZN34_INTERNAL_8844ab76_4_k_cu_c16000154cuda3std6ranges3__45__cpo6cbeginE[1];
.global .align 1 .b8 _ZN34_INTERNAL_8844ab76_4_k_cu_c16000154cuda3std6ranges3__45__cpo4cendE[1];
.global .align 1 .b8 _ZN34_INTERNAL_8844ab76_4_k_cu_c16000154cuda3std6ranges3__45__cpo7advanceE[1];
.global .align 1 .b8 _ZN34_INTERNAL_8844ab76_4_k_cu_c16000154cuda3std6ranges3__45__cpo9iter_swapE[1];
.global .align 1 .b8 _ZN34_INTERNAL_8844ab76_4_k_cu_c16000154cuda3std6ranges3__45__cpo4nextE[1];
.global .align 1 .b8 _ZN34_INTERNAL_8844ab76_4_k_cu_c16000154cuda3std6ranges3__45__cpo4prevE[1];
.global .align 1 .b8 _ZN34_INTERNAL_8844ab76_4_k_cu_c16000154cuda3std6ranges3__45__cpo4dataE[1];
.global .align 1 .b8 _ZN34_INTERNAL_8844ab76_4_k_cu_c16000154cuda3std6ranges3__45__cpo5cdataE[1];
.global .align 1 .b8 _ZN34_INTERNAL_8844ab76_4_k_cu_c16000154cuda3std6ranges3__45__cpo4sizeE[1];
.global .align 1 .b8 _ZN34_INTERNAL_8844ab76_4_k_cu_c16000154cuda3std6ranges3__45__cpo5ssizeE[1];
.global .align 1 .b8 _ZN34_INTERNAL_8844ab76_4_k_cu_c16000154cuda3std6ranges3__45__cpo8distanceE[1];
.global .align 1 .b8 _ZN34_INTERNAL_8844ab76_4_k_cu_c16000156thrust24THRUST_300001_SM_1000_NS8cuda_cub3parE[1];
.global .align 1 .b8 _ZN34_INTERNAL_8844ab76_4_k_cu_c16000156thrust24THRUST_300001_SM_1000_NS8cuda_cub10par_nosyncE[1];
.global .align 1 .b8 _ZN34_INTERNAL_8844ab76_4_k_cu_c16000156thrust24THRUST_300001_SM_1000_NS6system6detail10sequential3seqE[1];
.global .align 1 .b8 _ZN34_INTERNAL_8844ab76_4_k_cu_c16000156thrust24THRUST_300001_SM_1000_NS6system3cpp3parE[1];
.global .align 1 .b8 _ZN34_INTERNAL_8844ab76_4_k_cu_c16000156thrust24THRUST_300001_SM_1000_NS12placeholders2_1E[1];
.global .align 1 .b8 _ZN34_INTERNAL_8844ab76_4_k_cu_c16000156thrust24THRUST_300001_SM_1000_NS12placeholders2_2E[1];
.global .align 1 .b8 _ZN34_INTERNAL_8844ab76_4_k_cu_c16000156thrust24THRUST_300001_SM_1000_NS12placeholders2_3E[1];
.global .align 1 .b8 _ZN34_INTERNAL_8844ab76_4_k_cu_c16000156thrust24THRUST_300001_SM_1000_NS12placeholders2_4E[1];
.global .align 1 .b8 _ZN34_INTERNAL_8844ab76_4_k_cu_c16000156thrust24THRUST_300001_SM_1000_NS12placeholders2_5E[1];
.global .align 1 .b8 _ZN34_INTERNAL_8844ab76_4_k_cu_c16000156thrust24THRUST_300001_SM_1000_NS12placeholders2_6E[1];
.global .align 1 .b8 _ZN34_INTERNAL_8844ab76_4_k_cu_c16000156thrust24THRUST_300001_SM_1000_NS12placeholders2_7E[1];
.global .align 1 .b8 _ZN34_INTERNAL_8844ab76_4_k_cu_c16000156thrust24THRUST_300001_SM_1000_NS12placeholders2_8E[1];
.global .align 1 .b8 _ZN34_INTERNAL_8844ab76_4_k_cu_c16000156thrust24THRUST_300001_SM_1000_NS12placeholders2_9E[1];
.global .align 1 .b8 _ZN34_INTERNAL_8844ab76_4_k_cu_c16000156thrust24THRUST_300001_SM_1000_NS12placeholders3_10E[1];
.global .align 1 .b8 _ZN34_INTERNAL_8844ab76_4_k_cu_c16000156thrust24THRUST_300001_SM_1000_NS3seqE[1];
.global .align 1 .b8 _ZN34_INTERNAL_8844ab76_4_k_cu_c16000156thrust24THRUST_300001_SM_1000_NS6deviceE[1];
.extern .shared .align 16 .b8 ptr_s[];

.visible .entry _Z8kernel_1PfS_iiiiPiS_S0_S0_S0_S0_(
	.param .u64 .ptr .align 1 _Z8kernel_1PfS_iiiiPiS_S0_S0_S0_S0__param_0,
	.param .u64 .ptr .align 1 _Z8kernel_1PfS_iiiiPiS_S0_S0_S0_S0__param_1,
	.param .u32 _Z8kernel_1PfS_iiiiPiS_S0_S0_S0_S0__param_2,
	.param .u32 _Z8kernel_1PfS_iiiiPiS_S0_S0_S0_S0__param_3,
	.param .u32 _Z8kernel_1PfS_iiiiPiS_S0_S0_S0_S0__param_4,
	.param .u32 _Z8kernel_1PfS_iiiiPiS_S0_S0_S0_S0__param_5,
	.param .u64 .ptr .align 1 _Z8kernel_1PfS_iiiiPiS_S0_S0_S0_S0__param_6,
	.param .u64 .ptr .align 1 _Z8kernel_1PfS_iiiiPiS_S0_S0_S0_S0__param_7,
	.param .u64 .ptr .align 1 _Z8kernel_1PfS_iiiiPiS_S0_S0_S0_S0__param_8,
	.param .u64 .ptr .align 1 _Z8kernel_1PfS_iiiiPiS_S0_S0_S0_S0__param_9,
	.param .u64 .ptr .align 1 _Z8kernel_1PfS_iiiiPiS_S0_S0_S0_S0__param_10,
	.param .u64 .ptr .align 1 _Z8kernel_1PfS_iiiiPiS_S0_S0_S0_S0__param_11
)
{
	.reg .pred 	%p<70>;
	.reg .b32 	%r<254>;
	.reg .b32 	%f<107>;
	.reg .b64 	%rd<45>;

	ld.param.u64 	%rd10, [_Z8kernel_1PfS_iiiiPiS_S0_S0_S0_S0__param_0];
	ld.param.u32 	%r115, [_Z8kernel_1PfS_iiiiPiS_S0_S0_S0_S0__param_4];
	ld.param.u32 	%r116, [_Z8kernel_1PfS_iiiiPiS_S0_S0_S0_S0__param_5];
	ld.param.u64 	%rd13, [_Z8kernel_1PfS_iiiiPiS_S0_S0_S0_S0__param_7];
	ld.param.u64 	%rd14, [_Z8kernel_1PfS_iiiiPiS_S0_S0_S0_S0__param_8];
	ld.param.u64 	%rd15, [_Z8kernel_1PfS_iiiiPiS_S0_S0_S0_S0__param_10];
	ld.param.u64 	%rd16, [_Z8kernel_1PfS_iiiiPiS_S0_S0_S0_S0__param_11];
	cvta.to.global.u64 	%rd1, %rd13;
	cvta.to.global.u64 	%rd2, %rd16;
	cvta.to.global.u64 	%rd3, %rd15;
	cvta.to.global.u64 	%rd4, %rd14;
	shl.b32 	%r1, %r115, 1;
	mov.u32 	%r2, %ctaid.x;
	mov.u32 	%r3, %ctaid.y;
	shf.l.wrap.b32 	%r117, %r1, %r115, 1;
	add.s32 	%r118, %r117, 1;
	shr.s32 	%r4, %r118, 1;
	mov.u32 	%r5, %nctaid.y;
	mov.u32 	%r6, %ntid.x;
	mov.u32 	%r7, %tid.x;
	mad.lo.s32 	%r8, %r116, %r1, %r116;
	setp.ge.s32 	%p1, %r7, %r8;
	@%p1 bra 	$L__BB0_7;
	add.s32 	%r119, %r7, %r6;
	max.u32 	%r120, %r8, %r119;
	setp.lt.u32 	%p2, %r119, %r8;
	selp.u32 	%r121, 1, 0, %p2;
	add.s32 	%r122, %r119, %r121;
	sub.s32 	%r123, %r120, %r122;
	div.u32 	%r124, %r123, %r6;
	add.s32 	%r9, %r124, %r121;
	and.b32  	%r125, %r9, 3;
	setp.eq.s32 	%p3, %r125, 3;
	mov.u32 	%r200, %r7;
	@%p3 bra 	$L__BB0_4;
	add.s32 	%r127, %r9, 1;
	and.b32  	%r10, %r127, 3;
	mov.b32 	%r199, 0;
	mov.u32 	%r200, %r7;
$L__BB0_3:
	.pragma "nounroll";
	shl.b32 	%r128, %r200, 2;
	mov.u32 	%r129, ptr_s;
	add.s32 	%r130, %r129, %r128;
	mov.b32 	%r131, 0;
	st.shared.u32 	[%r130], %r131;
	add.s32 	%r200, %r200, %r6;
	add.s32 	%r199, %r199, 1;
	setp.ne.s32 	%p4, %r199, %r10;
	@%p4 bra 	$L__BB0_3;
$L__BB0_4:
	setp.lt.u32 	%p5, %r9, 3;
	@%p5 bra 	$L__BB0_7;
	mov.u32 	%r133, ptr_s;
	shl.b32 	%r136, %r6, 2;
$L__BB0_6:
	shl.b32 	%r132, %r200, 2;
	add.s32 	%r134, %r133, %r132;
	mov.b32 	%r135, 0;
	st.shared.u32 	[%r134], %r135;
	add.s32 	%r137, %r134, %r136;
	st.shared.u32 	[%r137], %r135;
	add.s32 	%r138, %r137, %r136;
	st.shared.u32 	[%r138], %r135;
	add.s32 	%r139, %r138, %r136;
	st.shared.u32 	[%r139], %r135;
	add.s32 	%r200, %r136, %r200;
	setp.lt.s32 	%p6, %r200, %r8;
	@%p6 bra 	$L__BB0_6;
$L__BB0_7:
	mul.lo.s32 	%r18, %r116, %r3;
	mad.lo.s32 	%r19, %r116, %r4, %r116;
	setp.ge.s32 	%p7, %r7, %r19;
	@%p7 bra 	$L__BB0_13;
	mul.lo.s32 	%r140, %r116, %r2;
	cvta.to.global.u64 	%rd5, %rd10;
	add.s32 	%r20, %r140, %r116;
	sub.s32 	%r141, %r2, %r3;
	mul.lo.s32 	%r21, %r116, %r141;
	sub.s32 	%r142, %r3, %r2;
	mul.lo.s32 	%r22, %r116, %r142;
	add.s32 	%r143, %r140, %r7;
	add.s32 	%r203, %r143, %r4;
	mul.wide.s32 	%rd21, %r21, 4;
	mul.wide.s32 	%rd23, %r22, 4;
	mov.u32 	%r202, %r1;
	mov.u32 	%r204, %r7;
$L__BB0_9:
	setp.ge.s32 	%p8, %r203, %r20;
	@%p8 bra 	$L__BB0_12;
	add.s32 	%r205, %r18, %r7;
	mul.lo.s32 	%r28, %r202, %r116;
	mov.u32 	%r206, %r203;
	mov.u32 	%r207, %r204;
	mov.u32 	%r208, %r7;
$L__BB0_11:
	mul.wide.s32 	%rd17, %r206, 4;
	add.s64 	%rd18, %rd5, %rd17;
	ld.global.f32 	%f35, [%rd18];
	mul.wide.s32 	%rd19, %r205, 4;
	add.s64 	%rd20, %rd5, %rd19;
	ld.global.f32 	%f36, [%rd20];
	mul.f32 	%f37, %f35, %f36;
	shl.b32 	%r144, %r207, 2;
	mov.u32 	%r145, ptr_s;
	add.s32 	%r146, %r145, %r144;
	st.shared.f32 	[%r146], %f37;
	add.s64 	%rd22, %rd20, %rd21;
	ld.global.f32 	%f38, [%rd22];
	add.s64 	%rd24, %rd18, %rd23;
	ld.global.f32 	%f39, [%rd24];
	mul.f32 	%f40, %f38, %f39;
	add.s32 	%r147, %r208, %r28;
	shl.b32 	%r148, %r147, 2;
	add.s32 	%r149, %r145, %r148;
	st.shared.f32 	[%r149], %f40;
	add.s32 	%r208, %r208, %r6;
	add.s32 	%r207, %r207, %r6;
	add.s32 	%r206, %r206, %r6;
	add.s32 	%r205, %r208, %r18;
	setp.lt.s32 	%p9, %r206, %r20;
	@%p9 bra 	$L__BB0_11;
$L__BB0_12:
	add.s32 	%r204, %r204, %r116;
	add.s32 	%r203, %r203, -1;
	add.s32 	%r202, %r202, -1;
	setp.lt.s32 	%p10, %r204, %r19;
	@%p10 bra 	$L__BB0_9;
$L__BB0_13:
	bar.sync 	0;
	setp.ne.s32 	%p11, %r7, 0;
	@%p11 bra 	$L__BB0_64;
	setp.lt.s32 	%p12, %r115, 0;
	mov.b32 	%r252, 1;
	mov.b32 	%r230, 0;
	mov.u32 	%r232, %r230;
	@%p12 bra 	$L__BB0_60;
	ld.param.u64 	%rd42, [_Z8kernel_1PfS_iiiiPiS_S0_S0_S0_S0__param_6];
	setp.lt.s32 	%p13, %r116, 1;
	mad.lo.s32 	%r154, %r5, %r2, %r3;
	cvt.u64.u32 	%rd6, %r154;
	cvta.to.global.u64 	%rd25, %rd42;
	mul.wide.u32 	%rd26, %r154, 4;
	add.s64 	%rd7, %rd25, %rd26;
	@%p13 bra 	$L__BB0_60;
	shl.b64 	%rd27, %rd6, 2;
	add.s64 	%rd8, %rd1, %rd27;
	and.b32  	%r40, %r116, 3;
	mov.b32 	%r209, 0;
	mov.u32 	%r232, %r209;
	mov.u32 	%r231, %r209;
	mov.u32 	%r230, %r209;
$L__BB0_17:
	mov.u32 	%r41, %r209;
	setp.lt.u32 	%p14, %r116, 4;
	mov.f32 	%f103, 0f00000000;
	mov.b32 	%r236, 0;
	mov.f32 	%f104, %f103;
	mov.f32 	%f105, %f103;
	mov.f32 	%f106, %f103;
	mov.u32 	%r237, %r236;
	mov.u32 	%r238, %r236;
	@%p14 bra 	$L__BB0_40;
	and.b32  	%r160, %r116, 2147483644;
	neg.s32 	%r215, %r160;
	mul.lo.s32 	%r161, %r116, %r41;
	shl.b32 	%r162, %r161, 2;
	mov.u32 	%r163, ptr_s;
	add.s32 	%r164, %r163, %r162;
	add.s32 	%r213, %r164, 8;
	mov.b32 	%r237, 0;
	mov.f32 	%f103, 0f00000000;
	mov.b32 	%r214, 2;
	mov.u32 	%r238, %r237;
$L__BB0_19:
	ld.shared.f32 	%f43, [%r213+-8];
	add.f32 	%f44, %f106, %f43;
	max.f32 	%f5, %f44, 0f00000000;
	sub.f32 	%f45, %f105, %f43;
	max.f32 	%f6, %f45, 0f00000000;
	setp.neu.f32 	%p15, %f5, 0f00000000;
	add.s32 	%r55, %r214, -1;
	setp.gt.f32 	%p16, %f5, %f104;
	selp.b32 	%r56, %r238, %r55, %p15;
	selp.f32 	%f46, %f5, %f104, %p15;
	selp.f32 	%f7, %f46, %f104, %p16;
	setp.neu.f32 	%p17, %f6, 0f00000000;
	setp.gt.f32 	%p18, %f6, %f103;
	selp.b32 	%r57, %r237, %r55, %p17;
	selp.f32 	%f47, %f6, %f103, %p17;
	selp.f32 	%f8, %f47, %f103, %p18;
	setp.gt.f32 	%p19, %f7, %f8;
	@%p19 bra 	$L__BB0_22;
	ld.global.f32 	%f48, [%rd8];
	setp.leu.f32 	%p20, %f8, %f48;
	@%p20 bra 	$L__BB0_24;
	add.s32 	%r232, %r214, -2;
	st.global.f32 	[%rd8], %f8;
	mov.b32 	%r165, -1;
	st.global.u32 	[%rd7], %r165;
	mov.u32 	%r230, %r41;
	mov.u32 	%r231, %r57;
	bra.uni 	$L__BB0_24;
$L__BB0_22:
	ld.global.f32 	%f49, [%rd8];
	setp.leu.f32 	%p21, %f7, %f49;
	@%p21 bra 	$L__BB0_24;
	add.s32 	%r232, %r214, -2;
	st.global.f32 	[%rd8], %f7;
	mov.b32 	%r166, 1;
	st.global.u32 	[%rd7], %r166;
	mov.u32 	%r230, %r41;
	mov.u32 	%r231, %r56;
$L__BB0_24:
	ld.shared.f32 	%f50, [%r213+-4];
	add.f32 	%f51, %f5, %f50;
	max.f32 	%f9, %f51, 0f00000000;
	sub.f32 	%f52, %f6, %f50;
	max.f32 	%f10, %f52, 0f00000000;
	setp.neu.f32 	%p22, %f9, 0f00000000;
	setp.gt.f32 	%p23, %f9, %f7;
	selp.b32 	%r63, %r56, %r214, %p22;
	selp.f32 	%f53, %f9, %f7, %p22;
	selp.f32 	%f11, %f53, %f7, %p23;
	setp.neu.f32 	%p24, %f10, 0f00000000;
	setp.gt.f32 	%p25, %f10, %f8;
	selp.b32 	%r64, %r57, %r214, %p24;
	selp.f32 	%f54, %f10, %f8, %p24;
	selp.f32 	%f12, %f54, %f8, %p25;
	setp.gt.f32 	%p26, %f11, %f12;
	@%p26 bra 	$L__BB0_27;
	ld.global.f32 	%f55, [%rd8];
	setp.leu.f32 	%p27, %f12, %f55;
	@%p27 bra 	$L__BB0_29;
	st.global.f32 	[%rd8], %f12;
	mov.b32 	%r167, -1;
	st.global.u32 	[%rd7], %r167;
	mov.u32 	%r230, %r41;
	mov.u32 	%r231, %r64;
	mov.u32 	%r232, %r55;
	bra.uni 	$L__BB0_29;
$L__BB0_27:
	ld.global.f32 	%f56, [%rd8];
	setp.leu.f32 	%p28, %f11, %f56;
	@%p28 bra 	$L__BB0_29;
	st.global.f32 	[%rd8], %f11;
	mov.b32 	%r168, 1;
	st.global.u32 	[%rd7], %r168;
	mov.u32 	%r230, %r41;
	mov.u32 	%r231, %r63;
	mov.u32 	%r232, %r55;
$L__BB0_29:
	ld.shared.f32 	%f57, [%r213];
	add.f32 	%f58, %f9, %f57;
	max.f32 	%f13, %f58, 0f00000000;
	sub.f32 	%f59, %f10, %f57;
	max.f32 	%f14, %f59, 0f00000000;
	setp.neu.f32 	%p29, %f13, 0f00000000;
	add.s32 	%r68, %r214, 1;
	setp.gt.f32 	%p30, %f13, %f11;
	selp.b32 	%r69, %r63, %r68, %p29;
	selp.f32 	%f60, %f13, %f11, %p29;
	selp.f32 	%f15, %f60, %f11, %p30;
	setp.neu.f32 	%p31, %f14, 0f00000000;
	setp.gt.f32 	%p32, %f14, %f12;
	selp.b32 	%r70, %r64, %r68, %p31;
	selp.f32 	%f61, %f14, %f12, %p31;
	selp.f32 	%f16, %f61, %f12, %p32;
	setp.gt.f32 	%p33, %f15, %f16;
	@%p33 bra 	$L__BB0_32;
	ld.global.f32 	%f62, [%rd8];
	setp.leu.f32 	%p34, %f16, %f62;
	@%p34 bra 	$L__BB0_34;
	st.global.f32 	[%rd8], %f16;
	mov.b32 	%r169, -1;
	st.global.u32 	[%rd7], %r169;
	mov.u32 	%r230, %r41;
	mov.u32 	%r231, %r70;
	mov.u32 	%r232, %r214;
	bra.uni 	$L__BB0_34;
$L__BB0_32:
	ld.global.f32 	%f63, [%rd8];
	setp.leu.f32 	%p35, %f15, %f63;
	@%p35 bra 	$L__BB0_34;
	st.global.f32 	[%rd8], %f15;
	mov.b32 	%r170, 1;
	st.global.u32 	[%rd7], %r170;
	mov.u32 	%r230, %r41;
	mov.u32 	%r231, %r69;
	mov.u32 	%r232, %r214;
$L__BB0_34:
	add.s32 	%r171, %r214, 2;
	ld.shared.f32 	%f64, [%r213+4];
	add.f32 	%f65, %f13, %f64;
	max.f32 	%f106, %f65, 0f00000000;
	sub.f32 	%f66, %f14, %f64;
	max.f32 	%f105, %f66, 0f00000000;
	setp.neu.f32 	%p36, %f106, 0f00000000;
	setp.gt.f32 	%p37, %f106, %f15;
	selp.b32 	%r238, %r69, %r171, %p36;
	selp.f32 	%f67, %f106, %f15, %p36;
	selp.f32 	%f104, %f67, %f15, %p37;
	setp.neu.f32 	%p38, %f105, 0f00000000;
	setp.gt.f32 	%p39, %f105, %f16;
	selp.b32 	%r237, %r70, %r171, %p38;
	selp.f32 	%f68, %f105, %f16, %p38;
	selp.f32 	%f103, %f68, %f16, %p39;
	setp.gt.f32 	%p40, %f104, %f103;
	@%p40 bra 	$L__BB0_37;
	ld.global.f32 	%f69, [%rd8];
	setp.leu.f32 	%p41, %f103, %f69;
	@%p41 bra 	$L__BB0_39;
	st.global.f32 	[%rd8], %f103;
	mov.b32 	%r172, -1;
	st.global.u32 	[%rd7], %r172;
	mov.u32 	%r230, %r41;
	mov.u32 	%r231, %r237;
	mov.u32 	%r232, %r68;
	bra.uni 	$L__BB0_39;
$L__BB0_37:
	ld.global.f32 	%f70, [%rd8];
	setp.leu.f32 	%p42, %f104, %f70;
	@%p42 bra 	$L__BB0_39;
	st.global.f32 	[%rd8], %f104;
	mov.b32 	%r173, 1;
	st.global.u32 	[%rd7], %r173;
	mov.u32 	%r230, %r41;
	mov.u32 	%r231, %r238;
	mov.u32 	%r232, %r68;
$L__BB0_39:
	and.b32  	%r236, %r116, 2147483644;
	add.s32 	%r215, %r215, 4;
	add.s32 	%r214, %r214, 4;
	add.s32 	%r213, %r213, 16;
	setp.ne.s32 	%p43, %r215, 0;
	@%p43 bra 	$L__BB0_19;
$L__BB0_40:
	setp.eq.s32 	%p44, %r40, 0;
	@%p44 bra 	$L__BB0_58;
	mad.lo.s32 	%r174, %r41, %r116, %r236;
	shl.b32 	%r175, %r174, 2;
	mov.u32 	%r176, ptr_s;
	add.s32 	%r92, %r176, %r175;
	ld.shared.f32 	%f71, [%r92];
	add.f32 	%f72, %f106, %f71;
	max.f32 	%f25, %f72, 0f00000000;
	sub.f32 	%f73, %f105, %f71;
	max.f32 	%f26, %f73, 0f00000000;
	setp.neu.f32 	%p45, %f25, 0f00000000;
	add.s32 	%r93, %r236, 1;
	setp.gt.f32 	%p46, %f25, %f104;
	selp.b32 	%r94, %r238, %r93, %p45;
	selp.f32 	%f74, %f25, %f104, %p45;
	selp.f32 	%f27, %f74, %f104, %p46;
	setp.neu.f32 	%p47, %f26, 0f00000000;
	setp.gt.f32 	%p48, %f26, %f103;
	selp.b32 	%r95, %r237, %r93, %p47;
	selp.f32 	%f75, %f26, %f103, %p47;
	selp.f32 	%f28, %f75, %f103, %p48;
	setp.gt.f32 	%p49, %f27, %f28;
	@%p49 bra 	$L__BB0_44;
	ld.global.f32 	%f76, [%rd8];
	setp.leu.f32 	%p50, %f28, %f76;
	@%p50 bra 	$L__BB0_46;
	st.global.f32 	[%rd8], %f28;
	mov.b32 	%r177, -1;
	st.global.u32 	[%rd7], %r177;
	mov.u32 	%r230, %r41;
	mov.u32 	%r231, %r95;
	mov.u32 	%r232, %r236;
	bra.uni 	$L__BB0_46;
$L__BB0_44:
	ld.global.f32 	%f77, [%rd8];
	setp.leu.f32 	%p51, %f27, %f77;
	@%p51 bra 	$L__BB0_46;
	st.global.f32 	[%rd8], %f27;
	mov.b32 	%r178, 1;
	st.global.u32 	[%rd7], %r178;
	mov.u32 	%r230, %r41;
	mov.u32 	%r231, %r94;
	mov.u32 	%r232, %r236;
$L__BB0_46:
	setp.eq.s32 	%p52, %r40, 1;
	@%p52 bra 	$L__BB0_58;
	ld.shared.f32 	%f78, [%r92+4];
	add.f32 	%f79, %f25, %f78;
	max.f32 	%f29, %f79, 0f00000000;
	sub.f32 	%f80, %f26, %f78;
	max.f32 	%f30, %f80, 0f00000000;
	setp.neu.f32 	%p53, %f29, 0f00000000;
	add.s32 	%r99, %r236, 2;
	setp.gt.f32 	%p54, %f29, %f27;
	selp.b32 	%r100, %r94, %r99, %p53;
	selp.f32 	%f81, %f29, %f27, %p53;
	selp.f32 	%f31, %f81, %f27, %p54;
	setp.neu.f32 	%p55, %f30, 0f00000000;
	setp.gt.f32 	%p56, %f30, %f28;
	selp.b32 	%r101, %r95, %r99, %p55;
	selp.f32 	%f82, %f30, %f28, %p55;
	selp.f32 	%f32, %f82, %f28, %p56;
	setp.gt.f32 	%p57, %f31, %f32;
	@%p57 bra 	$L__BB0_50;
	ld.global.f32 	%f83, [%rd8];
	setp.leu.f32 	%p58, %f32, %f83;
	@%p58 bra 	$L__BB0_52;
	st.global.f32 	[%rd8], %f32;
	mov.b32 	%r179, -1;
	st.global.u32 	[%rd7], %r179;
	mov.u32 	%r230, %r41;
	mov.u32 	%r231, %r101;
	mov.u32 	%r232, %r93;
	bra.uni 	$L__BB0_52;
$L__BB0_50:
	ld.global.f32 	%f84, [%rd8];
	setp.leu.f32 	%p59, %f31, %f84;
	@%p59 bra 	$L__BB0_52;
	st.global.f32 	[%rd8], %f31;
	mov.b32 	%r180, 1;
	st.global.u32 	[%rd7], %r180;
	mov.u32 	%r230, %r41;
	mov.u32 	%r231, %r100;
	mov.u32 	%r232, %r93;
$L__BB0_52:
	setp.eq.s32 	%p60, %r40, 2;
	@%p60 bra 	$L__BB0_58;
	ld.shared.f32 	%f85, [%r92+8];
	add.f32 	%f86, %f29, %f85;
	max.f32 	%f87, %f86, 0f00000000;
	sub.f32 	%f88, %f30, %f85;
	max.f32 	%f89, %f88, 0f00000000;
	setp.neu.f32 	%p61, %f87, 0f00000000;
	add.s32 	%r181, %r236, 3;
	setp.gt.f32 	%p62, %f87, %f31;
	selp.b32 	%r105, %r100, %r181, %p61;
	selp.f32 	%f90, %f87, %f31, %p61;
	selp.f32 	%f33, %f90, %f31, %p62;
	setp.neu.f32 	%p63, %f89, 0f00000000;
	setp.gt.f32 	%p64, %f89, %f32;
	selp.b32 	%r106, %r101, %r181, %p63;
	selp.f32 	%f91, %f89, %f32, %p63;
	selp.f32 	%f34, %f91, %f32, %p64;
	setp.gt.f32 	%p65, %f33, %f34;
	@%p65 bra 	$L__BB0_56;
	ld.global.f32 	%f92, [%rd8];
	setp.leu.f32 	%p66, %f34, %f92;
	@%p66 bra 	$L__BB0_58;
	st.global.f32 	[%rd8], %f34;
	mov.b32 	%r182, -1;
	st.global.u32 	[%rd7], %r182;
	mov.u32 	%r230, %r41;
	mov.u32 	%r231, %r106;
	mov.u32 	%r232, %r99;
	bra.uni 	$L__BB0_58;
$L__BB0_56:
	ld.global.f32 	%f93, [%rd8];
	setp.leu.f32 	%p67, %f33, %f93;
	@%p67 bra 	$L__BB0_58;
	st.global.f32 	[%rd8], %f33;
	mov.b32 	%r183, 1;
	st.global.u32 	[%rd7], %r183;
	mov.u32 	%r230, %r41;
	mov.u32 	%r231, %r105;
	mov.u32 	%r232, %r99;
$L__BB0_58:
	add.s32 	%r209, %r41, 1;
	setp.ne.s32 	%p68, %r41, %r1;
	@%p68 bra 	$L__BB0_17;
	add.s32 	%r252, %r231, 1;
$L__BB0_60:
	ld.param.u64 	%rd44, [_Z8kernel_1PfS_iiiiPiS_S0_S0_S0_S0__param_9];
	cvta.to.global.u64 	%rd9, %rd44;
	setp.gt.s32 	%p69, %r230, %r4;
	@%p69 bra 	$L__BB0_62;
	sub.s32 	%r184, %r4, %r230;
	add.s32 	%r185, %r252, %r184;
	mad.lo.s32 	%r186, %r5, %r2, %r3;
	mul.wide.u32 	%rd28, %r186, 4;
	add.s64 	%rd29, %rd4, %rd28;
	st.global.u32 	[%rd29], %r185;
	add.s64 	%rd30, %rd9, %rd28;
	st.global.u32 	[%rd30], %r252;
	add.s32 	%r187, %r184, %r232;
	add.s32 	%r188, %r187, 1;
	add.s64 	%rd31, %rd3, %rd28;
	st.global.u32 	[%rd31], %r188;
	add.s64 	%rd32, %rd2, %rd28;
	add.s32 	%r189, %r232, 1;
	st.global.u32 	[%rd32], %r189;
	bra.uni 	$L__BB0_63;
$L__BB0_62:
	mad.lo.s32 	%r190, %r5, %r2, %r3;
	mul.wide.u32 	%rd33, %r190, 4;
	add.s64 	%rd34, %rd4, %rd33;
	st.global.u32 	[%rd34], %r252;
	sub.s32 	%r191, %r230, %r4;
	add.s32 	%r192, %r252, %r191;
	add.s64 	%rd35, %rd9, %rd33;
	st.global.u32 	[%rd35], %r192;
	add.s32 	%r193, %r191, %r232;
	add.s32 	%r194, %r193, 1;
	add.s64 	%rd36, %rd2, %rd33;
	st.global.u32 	[%rd36], %r194;
	add.s64 	%rd37, %rd3, %rd33;
	add.s32 	%r195, %r232, 1;
	st.global.u32 	[%rd37], %r195;
$L__BB0_63:
	ld.param.u64 	%rd43, [_Z8kernel_1PfS_iiiiPiS_S0_S0_S0_S0__param_6];
	mad.lo.s32 	%r196, %r5, %r2, %r3;
	cvta.to.global.u64 	%rd38, %rd43;
	mul.wide.u32 	%rd39, %r196, 4;
	add.s64 	%rd40, %rd38, %rd39;
	ld.global.u32 	%r197, [%rd40];
	cvt.rn.f32.s32 	%f94, %r197;
	add.s64 	%rd41, %rd1, %rd39;
	ld.global.f32 	%f95, [%rd41];
	mul.f32 	%f96, %f95, %f94;
	cvt.rn.f32.s32 	%f97, %r116;
	div.rn.f32 	%f98, %f96, %f97;
	st.global.f32 	[%rd41], %f98;
$L__BB0_64:
	ret;

}
	// .globl	_ZN3cub18CUB_300001_SM_10006detail11EmptyKernelIvEEvv
.visible .entry _ZN3cub18CUB_300001_SM_10006detail11EmptyKernelIvEEvv()
{


	ret;

}


// ===== COMPILED SASS (sm_100) =====

	.target	sm_100

	.elftype	@"ET_EXEC"


//--------------------- .note.nv.tkinfo           --------------------------
	.section	.note.nv.tkinfo,"",@"SHT_NOTE"
	.sectionflags	@"SHF_NOTE_NV_TKINFO"
	.tkinfo
        /*0018*/ 	.word	0x00000002
        /*0030*/ 	.string	""
        /*0030*/ 	.string	"ptxas"
        /*0030*/ 	.string	"Cuda compilation tools, release 13.0, V13.0.88"
        /*0030*/ 	.string	"Build cuda_13.0.r13.0/compiler.36424714_0"
        /*0030*/ 	.string	"-arch sm_100 -m 64 "



//--------------------- .note.nv.cuinfo           --------------------------
	.section	.note.nv.cuinfo,"",@"SHT_NOTE"
	.sectionflags	@"SHF_NOTE_NV_CUINFO"
        /*0018*/ 	.short	0x0002
        /*001a*/ 	.short	0x0064
        /*001c*/ 	.short	0x0082
	.zero		2


//--------------------- .nv.info                  --------------------------
	.section	.nv.info,"",@"SHT_CUDA_INFO"
	.align	4


	//----- nvinfo : EIATTR_REGCOUNT
	.align		4
        /*0000*/ 	.byte	0x04, 0x2f
        /*0002*/ 	.short	(.L_46 - .L_45)
	.align		4
.L_45:
        /*0004*/ 	.word	index@(_Z8kernel_1PfS_iiiiPiS_S0_S0_S0_S0_)
        /*0008*/ 	.word	0x00000020


	//----- nvinfo : EIATTR_FRAME_SIZE
	.align		4
.L_46:
        /*000c*/ 	.byte	0x04, 0x11
        /*000e*/ 	.short	(.L_48 - .L_47)
	.align		4
.L_47:
        /*0010*/ 	.word	index@($__internal_0_$__cuda_sm3x_div_rn_noftz_f32_slowpath)
        /*0014*/ 	.word	0x00000000


	//----- nvinfo : EIATTR_FRAME_SIZE
	.align		4
.L_48:
        /*0018*/ 	.byte	0x04, 0x11
        /*001a*/ 	.short	(.L_50 - .L_49)
	.align		4
.L_49:
        /*001c*/ 	.word	index@(_Z8kernel_1PfS_iiiiPiS_S0_S0_S0_S0_)
        /*0020*/ 	.word	0x00000000


	//----- nvinfo : EIATTR_REGCOUNT
	.align		4
.L_50:
        /*0024*/ 	.byte	0x04, 0x2f
        /*0026*/ 	.short	(.L_52 - .L_51)
	.align		4
.L_51:
        /*0028*/ 	.word	index@(_ZN3cub18CUB_300001_SM_10006detail11EmptyKernelIvEEvv)
        /*002c*/ 	.word	0x00000004


	//----- nvinfo : EIATTR_FRAME_SIZE
	.align		4
.L_52:
        /*0030*/ 	.byte	0x04, 0x11
        /*0032*/ 	.short	(.L_54 - .L_53)
	.align		4
.L_53:
        /*0034*/ 	.word	index@(_ZN3cub18CUB_300001_SM_10006detail11EmptyKernelIvEEvv)
        /*0038*/ 	.word	0x00000000


	//----- nvinfo : EIATTR_MIN_STACK_SIZE
	.align		4
.L_54:
        /*003c*/ 	.byte	0x04, 0x12
        /*003e*/ 	.short	(.L_56 - .L_55)
	.align		4
.L_55:
        /*0040*/ 	.word	index@(_ZN3cub18CUB_300001_SM_10006detail11EmptyKernelIvEEvv)
        /*0044*/ 	.word	0x00000000


	//----- nvinfo : EIATTR_MIN_STACK_SIZE
	.align		4
.L_56:
        /*0048*/ 	.byte	0x04, 0x12
        /*004a*/ 	.short	(.L_58 - .L_57)
	.align		4
.L_57:
        /*004c*/ 	.word	index@(_Z8kernel_1PfS_iiiiPiS_S0_S0_S0_S0_)
        /*0050*/ 	.word	0x00000000
.L_58:


//--------------------- .nv.compat                --------------------------
	.section	.nv.compat,"",@"SHT_CUDA_COMPAT_INFO"
	.align	4
        /*0000*/ 	.byte	0x02, 0x09, 0x00, 0x00, 0x02, 0x02, 0x01, 0x00, 0x02, 0x05, 0x05, 0x00, 0x03, 0x07, 0x01, 0x01
        /*0010*/ 	.byte	0x02, 0x03, 0x00, 0x00, 0x02, 0x06, 0x01, 0x00, 0x04, 0x0b, 0x08, 0x00, 0x01, 0x00, 0x00, 0x00
        /*0020*/ 	.byte	0x00, 0x00, 0x00, 0x00


//--------------------- .nv.info._ZN3cub18CUB_300001_SM_10006detail11EmptyKernelIvEEvv --------------------------
	.section	.nv.info._ZN3cub18CUB_300001_SM_10006detail11EmptyKernelIvEEvv,"",@"SHT_CUDA_INFO"
	.sectionflags	@""
	.align	4


	//----- nvinfo : EIATTR_CUDA_API_VERSION
	.align		4
        /*0000*/ 	.byte	0x04, 0x37
        /*0002*/ 	.short	(.L_60 - .L_59)
.L_59:
        /*0004*/ 	.word	0x00000082


	//----- nvinfo : EIATTR_SPARSE_MMA_MASK
	.align		4
.L_60:
        /*0008*/ 	.byte	0x03, 0x50
        /*000a*/ 	.short	0x0000


	//----- nvinfo : EIATTR_MAXREG_COUNT
	.align		4
        /*000c*/ 	.byte	0x03, 0x1b
        /*000e*/ 	.short	0x00ff


	//----- nvinfo : EIATTR_MERCURY_ISA_VERSION
	.align		4
        /*0010*/ 	.byte	0x03, 0x5f
        /*0012*/ 	.short	0x0101


	//----- nvinfo : EIATTR_VRC_CTA_INIT_COUNT
	.align		4
        /*0014*/ 	.byte	0x02, 0x4a
	.zero		1
	.zero		1


	//----- nvinfo : EIATTR_EXIT_INSTR_OFFSETS
	.align		4
        /*0018*/ 	.byte	0x04, 0x1c
        /*001a*/ 	.short	(.L_62 - .L_61)


	//   ....[0]....
.L_61:
        /*001c*/ 	.word	0x00000010


	//----- nvinfo : EIATTR_SW_WAR
	.align		4
.L_62:
        /*0020*/ 	.byte	0x04, 0x36
        /*0022*/ 	.short	(.L_64 - .L_63)
.L_63:
        /*0024*/ 	.word	0x00000008
.L_64:


//--------------------- .nv.info._Z8kernel_1PfS_iiiiPiS_S0_S0_S0_S0_ --------------------------
	.section	.nv.info._Z8kernel_1PfS_iiiiPiS_S0_S0_S0_S0_,"",@"SHT_CUDA_INFO"
	.sectionflags	@""
	.align	4


	//----- nvinfo : EIATTR_CUDA_API_VERSION
	.align		4
        /*0000*/ 	.byte	0x04, 0x37
        /*0002*/ 	.short	(.L_66 - .L_65)
.L_65:
        /*0004*/ 	.word	0x00000082


	//----- nvinfo : EIATTR_KPARAM_INFO
	.align		4
.L_66:
        /*0008*/ 	.byte	0x04, 0x17
        /*000a*/ 	.short	(.L_68 - .L_67)
.L_67:
        /*000c*/ 	.word	0x00000000
        /*0010*/ 	.short	0x000b
        /*0012*/ 	.short	0x0048
        /*0014*/ 	.byte	0x00, 0xf5, 0x21, 0x00


	//----- nvinfo : EIATTR_KPARAM_INFO
	.align		4
.L_68:
        /*0018*/ 	.byte	0x04, 0x17
        /*001a*/ 	.short	(.L_70 - .L_69)
.L_69:
        /*001c*/ 	.word	0x00000000
        /*0020*/ 	.short	0x000a
        /*0022*/ 	.short	0x0040
        /*0024*/ 	.byte	0x00, 0xf5, 0x21, 0x00


	//----- nvinfo : EIATTR_KPARAM_INFO
	.align		4
.L_70:
        /*0028*/ 	.byte	0x04, 0x17
        /*002a*/ 	.short	(.L_72 - .L_71)
.L_71:
        /*002c*/ 	.word	0x00000000
        /*0030*/ 	.short	0x0009
        /*0032*/ 	.short	0x0038
        /*0034*/ 	.byte	0x00, 0xf5, 0x21, 0x00


	//----- nvinfo : EIATTR_KPARAM_INFO
	.align		4
.L_72:
        /*0038*/ 	.byte	0x04, 0x17
        /*003a*/ 	.short	(.L_74 - .L_73)
.L_73:
        /*003c*/ 	.word	0x00000000
        /*0040*/ 	.short	0x0008
        /*0042*/ 	.short	0x0030
        /*0044*/ 	.byte	0x00, 0xf5, 0x21, 0x00


	//----- nvinfo : EIATTR_KPARAM_INFO
	.align		4
.L_74:
        /*0048*/ 	.byte	0x04, 0x17
        /*004a*/ 	.short	(.L_76 - .L_75)
.L_75:
        /*004c*/ 	.word	0x00000000
        /*0050*/ 	.short	0x0007
        /*0052*/ 	.short	0x0028
        /*0054*/ 	.byte	0x00, 0xf5, 0x21, 0x00


	//----- nvinfo : EIATTR_KPARAM_INFO
	.align		4
.L_76:
        /*0058*/ 	.byte	0x04, 0x17
        /*005a*/ 	.short	(.L_78 - .L_77)
.L_77:
        /*005c*/ 	.word	0x00000000
        /*0060*/ 	.short	0x0006
        /*0062*/ 	.short	0x0020
        /*0064*/ 	.byte	0x00, 0xf5, 0x21, 0x00


	//----- nvinfo : EIATTR_KPARAM_INFO
	.align		4
.L_78:
        /*0068*/ 	.byte	0x04, 0x17
        /*006a*/ 	.short	(.L_80 - .L_79)
.L_79:
        /*006c*/ 	.word	0x00000000
        /*0070*/ 	.short	0x0005
        /*0072*/ 	.short	0x001c
        /*0074*/ 	.byte	0x00, 0xf0, 0x11, 0x00


	//----- nvinfo : EIATTR_KPARAM_INFO
	.align		4
.L_80:
        /*0078*/ 	.byte	0x04, 0x17
        /*007a*/ 	.short	(.L_82 - .L_81)
.L_81:
        /*007c*/ 	.word	0x00000000
        /*0080*/ 	.short	0x0004
        /*0082*/ 	.short	0x0018
        /*0084*/ 	.byte	0x00, 0xf0, 0x11, 0x00


	//----- nvinfo : EIATTR_KPARAM_INFO
	.align		4
.L_82:
        /*0088*/ 	.byte	0x04, 0x17
        /*008a*/ 	.short	(.L_84 - .L_83)
.L_83:
        /*008c*/ 	.word	0x00000000
        /*0090*/ 	.short	0x0003
        /*0092*/ 	.short	0x0014
        /*0094*/ 	.byte	0x00, 0xf0, 0x11, 0x00


	//----- nvinfo : EIATTR_KPARAM_INFO
	.align		4
.L_84:
        /*0098*/ 	.byte	0x04, 0x17
        /*009a*/ 	.short	(.L_86 - .L_85)
.L_85:
        /*009c*/ 	.word	0x00000000
        /*00a0*/ 	.short	0x0002
        /*00a2*/ 	.short	0x0010
        /*00a4*/ 	.byte	0x00, 0xf0, 0x11, 0x00


	//----- nvinfo : EIATTR_KPARAM_INFO
	.align		4
.L_86:
        /*00a8*/ 	.byte	0x04, 0x17
        /*00aa*/ 	.short	(.L_88 - .L_87)
.L_87:
        /*00ac*/ 	.word	0x00000000
        /*00b0*/ 	.short	0x0001
        /*00b2*/ 	.short	0x0008
        /*00b4*/ 	.byte	0x00, 0xf5, 0x21, 0x00


	//----- nvinfo : EIATTR_KPARAM_INFO
	.align		4
.L_88:
        /*00b8*/ 	.byte	0x04, 0x17
        /*00ba*/ 	.short	(.L_90 - .L_89)
.L_89:
        /*00bc*/ 	.word	0x00000000
        /*00c0*/ 	.short	0x0000
        /*00c2*/ 	.short	0x0000
        /*00c4*/ 	.byte	0x00, 0xf5, 0x21, 0x00


	//----- nvinfo : EIATTR_SPARSE_MMA_MASK
	.align		4
.L_90:
        /*00c8*/ 	.byte	0x03, 0x50
        /*00ca*/ 	.short	0x0000


	//----- nvinfo : EIATTR_MAXREG_COUNT
	.align		4
        /*00cc*/ 	.byte	0x03, 0x1b
        /*00ce*/ 	.short	0x00ff


	//----- nvinfo : EIATTR_NUM_BARRIERS
	.align		4
        /*00d0*/ 	.byte	0x02, 0x4c
        /*00d2*/ 	.byte	0x01
	.zero		1


	//----- nvinfo : EIATTR_MERCURY_ISA_VERSION
	.align		4
        /*00d4*/ 	.byte	0x03, 0x5f
        /*00d6*/ 	.short	0x0101


	//----- nvinfo : EIATTR_VRC_CTA_INIT_COUNT
	.align		4
        /*00d8*/ 	.byte	0x02, 0x4a
	.zero		1
	.zero		1


	//----- nvinfo : EIATTR_EXIT_INSTR_OFFSETS
	.align		4
        /*00dc*/ 	.byte	0x04, 0x1c
        /*00de*/ 	.short	(.L_92 - .L_91)


	//   ....[0]....
.L_91:
        /*00e0*/ 	.word	0x00000850


	//   ....[1]....
        /*00e4*/ 	.word	0x00001f80


	//----- nvinfo : EIATTR_CRS_STACK_SIZE
	.align		4
.L_92:
        /*00e8*/ 	.byte	0x04, 0x1e
        /*00ea*/ 	.short	(.L_94 - .L_93)
.L_93:
        /*00ec*/ 	.word	0x00000000


	//----- nvinfo : EIATTR_CBANK_PARAM_SIZE
	.align		4
.L_94:
        /*00f0*/ 	.byte	0x03, 0x19
        /*00f2*/ 	.short	0x0050


	//----- nvinfo : EIATTR_PARAM_CBANK
	.align		4
        /*00f4*/ 	.byte	0x04, 0x0a
        /*00f6*/ 	.short	(.L_96 - .L_95)
	.align		4
.L_95:
        /*00f8*/ 	.word	index@(.nv.constant0._Z8kernel_1PfS_iiiiPiS_S0_S0_S0_S0_)
        /*00fc*/ 	.short	0x0380
        /*00fe*/ 	.short	0x0050


	//----- nvinfo : EIATTR_SW_WAR
	.align		4
.L_96:
        /*0100*/ 	.byte	0x04, 0x36
        /*0102*/ 	.short	(.L_98 - .L_97)
.L_97:
        /*0104*/ 	.word	0x00000008
.L_98:


//--------------------- .nv.callgraph             --------------------------
	.section	.nv.callgraph,"",@"SHT_CUDA_CALLGRAPH"
	.align	4
	.sectionentsize	8
	.align		4
        /*0000*/ 	.word	0x00000000
	.align		4
        /*0004*/ 	.word	0xffffffff
	.align		4
        /*0008*/ 	.word	0x00000000
	.align		4
        /*000c*/ 	.word	0xfffffffe
	.align		4
        /*0010*/ 	.word	0x00000000
	.align		4
        /*0014*/ 	.word	0xfffffffd
	.align		4
        /*0018*/ 	.word	0x00000000
	.align		4
        /*001c*/ 	.word	0xfffffffc


//--------------------- .nv.constant4             --------------------------
	.section	.nv.constant4,"a",@progbits
	.align	8
	.align		8
.nv.constant4:
        /*0000*/ 	.dword	_ZN34_INTERNAL_8844ab76_4_k_cu_c16000154cuda3std3__45__cpo5beginE
	.align		8
        /*0008*/ 	.dword	_ZN34_INTERNAL_8844ab76_4_k_cu_c16000154cuda3std3__45__cpo3endE
	.align		8
        /*0010*/ 	.dword	_ZN34_INTERNAL_8844ab76_4_k_cu_c16000154cuda3std3__45__cpo6cbeginE
	.align		8
        /*0018*/ 	.dword	_ZN34_INTERNAL_8844ab76_4_k_cu_c16000154cuda3std3__45__cpo4cendE
	.align		8
        /*0020*/ 	.dword	_ZN34_INTERNAL_8844ab76_4_k_cu_c16000154cuda3std3__45__cpo6rbeginE
	.align		8
        /*0028*/ 	.dword	_ZN34_INTERNAL_8844ab76_4_k_cu_c16000154cuda3std3__45__cpo4rendE
	.align		8
        /*0030*/ 	.dword	_ZN34_INTERNAL_8844ab76_4_k_cu_c16000154cuda3std3__45__cpo7crbeginE
	.align		8
        /*0038*/ 	.dword	_ZN34_INTERNAL_8844ab76_4_k_cu_c16000154cuda3std3__45__cpo5crendE
	.align		8
        /*0040*/ 	.dword	_ZN34_INTERNAL_8844ab76_4_k_cu_c16000154cuda3std3__436_GLOBAL__N__8844ab76_4_k_cu_c16000156ignoreE
	.align		8
        /*0048*/ 	.dword	_ZN34_INTERNAL_8844ab76_4_k_cu_c16000154cuda3std3__419piecewise_constructE
	.align		8
        /*0050*/ 	.dword	_ZN34_INTERNAL_8844ab76_4_k_cu_c16000154cuda3std3__48in_placeE
	.align		8
        /*0058*/ 	.dword	_ZN34_INTERNAL_8844ab76_4_k_cu_c16000154cuda3std3__420unreachable_sentinelE
	.align		8
        /*0060*/ 	.dword	_ZN34_INTERNAL_8844ab76_4_k_cu_c16000154cuda3std3__47nulloptE
	.align		8
        /*0068*/ 	.dword	_ZN34_INTERNAL_8844ab76_4_k_cu_c16000154cuda3std3__48unexpectE
	.align		8
        /*0070*/ 	.dword	_ZN34_INTERNAL_8844ab76_4_k_cu_c16000154cuda3std6ranges3__45__cpo4swapE
	.align		8
        /*0078*/ 	.dword	_ZN34_INTERNAL_8844ab76_4_k_cu_c16000154cuda3std6ranges3__45__cpo9iter_moveE
	.align		8
        /*0080*/ 	.dword	_ZN34_INTERNAL_8844ab76_4_k_cu_c16000154cuda3std6ranges3__45__cpo5beginE
	.align		8
        /*0088*/ 	.dword	_ZN34_INTERNAL_8844ab76_4_k_cu_c16000154cuda3std6ranges3__45__cpo3endE
	.align		8
        /*0090*/ 	.dword	_ZN34_INTERNAL_8844ab76_4_k_cu_c16000154cuda3std6ranges3__45__cpo6cbeginE
	.align		8
        /*0098*/ 	.dword	_ZN34_INTERNAL_8844ab76_4_k_cu_c16000154cuda3std6ranges3__45__cpo4cendE
	.align		8
        /*00a0*/ 	.dword	_ZN34_INTERNAL_8844ab76_4_k_cu_c16000154cuda3std6ranges3__45__cpo7advanceE
	.align		8
        /*00a8*/ 	.dword	_ZN34_INTERNAL_8844ab76_4_k_cu_c16000154cuda3std6ranges3__45__cpo9iter_swapE
	.align		8
        /*00b0*/ 	.dword	_ZN34_INTERNAL_8844ab76_4_k_cu_c16000154cuda3std6ranges3__45__cpo4nextE
	.align		8
        /*00b8*/ 	.dword	_ZN34_INTERNAL_8844ab76_4_k_cu_c16000154cuda3std6ranges3__45__cpo4prevE
	.align		8
        /*00c0*/ 	.dword	_ZN34_INTERNAL_8844ab76_4_k_cu_c16000154cuda3std6ranges3__45__cpo4dataE
	.align		8
        /*00c8*/ 	.dword	_ZN34_INTERNAL_8844ab76_4_k_cu_c16000154cuda3std6ranges3__45__cpo5cdataE
	.align		8
        /*00d0*/ 	.dword	_ZN34_INTERNAL_8844ab76_4_k_cu_c16000154cuda3std6ranges3__45__cpo4sizeE
	.align		8
        /*00d8*/ 	.dword	_ZN34_INTERNAL_8844ab76_4_k_cu_c16000154cuda3std6ranges3__45__cpo5ssizeE
	.align		8
        /*00e0*/ 	.dword	_ZN34_INTERNAL_8844ab76_4_k_cu_c16000154cuda3std6ranges3__45__cpo8distanceE
	.align		8
        /*00e8*/ 	.dword	_ZN34_INTERNAL_8844ab76_4_k_cu_c16000156thrust24THRUST_300001_SM_1000_NS8cuda_cub3parE
	.align		8
        /*00f0*/ 	.dword	_ZN34_INTERNAL_8844ab76_4_k_cu_c16000156thrust24THRUST_300001_SM_1000_NS8cuda_cub10par_nosyncE
	.align		8
        /*00f8*/ 	.dword	_ZN34_INTERNAL_8844ab76_4_k_cu_c16000156thrust24THRUST_300001_SM_1000_NS6system6detail10sequential3seqE
	.align		8
        /*0100*/ 	.dword	_ZN34_INTERNAL_8844ab76_4_k_cu_c16000156thrust24THRUST_300001_SM_1000_NS6system3cpp3parE
	.align		8
        /*0108*/ 	.dword	_ZN34_INTERNAL_8844ab76_4_k_cu_c16000156thrust24THRUST_300001_SM_1000_NS12placeholders2_1E
	.align		8
        /*0110*/ 	.dword	_ZN34_INTERNAL_8844ab76_4_k_cu_c16000156thrust24THRUST_300001_SM_1000_NS12placeholders2_2E
	.align		8
        /*0118*/ 	.dword	_ZN34_INTERNAL_8844ab76_4_k_cu_c16000156thrust24THRUST_300001_SM_1000_NS12placeholders2_3E
	.align		8
        /*0120*/ 	.dword	_ZN34_INTERNAL_8844ab76_4_k_cu_c16000156thrust24THRUST_300001_SM_1000_NS12placeholders2_4E
	.align		8
        /*0128*/ 	.dword	_ZN34_INTERNAL_8844ab76_4_k_cu_c16000156thrust24THRUST_300001_SM_1000_NS12placeholders2_5E
	.align		8
        /*0130*/ 	.dword	_ZN34_INTERNAL_8844ab76_4_k_cu_c16000156thrust24THRUST_300001_SM_1000_NS12placeholders2_6E
	.align		8
        /*0138*/ 	.dword	_ZN34_INTERNAL_8844ab76_4_k_cu_c16000156thrust24THRUST_300001_SM_1000_NS12placeholders2_7E
	.align		8
        /*0140*/ 	.dword	_ZN34_INTERNAL_8844ab76_4_k_cu_c16000156thrust24THRUST_300001_SM_1000_NS12placeholders2_8E
	.align		8
        /*0148*/ 	.dword	_ZN34_INTERNAL_8844ab76_4_k_cu_c16000156thrust24THRUST_300001_SM_1000_NS12placeholders2_9E
	.align		8
        /*0150*/ 	.dword	_ZN34_INTERNAL_8844ab76_4_k_cu_c16000156thrust24THRUST_300001_SM_1000_NS12placeholders3_10E
	.align		8
        /*0158*/ 	.dword	_ZN34_INTERNAL_8844ab76_4_k_cu_c16000156thrust24THRUST_300001_SM_1000_NS3seqE
	.align		8
        /*0160*/ 	.dword	_ZN34_INTERNAL_8844ab76_4_k_cu_c16000156thrust24THRUST_300001_SM_1000_NS6deviceE


//--------------------- .text._ZN3cub18CUB_300001_SM_10006detail11EmptyKernelIvEEvv --------------------------
	.section	.text._ZN3cub18CUB_300001_SM_10006detail11EmptyKernelIvEEvv,"ax",@progbits
	.align	128
        .global         _ZN3cub18CUB_300001_SM_10006detail11EmptyKernelIvEEvv
        .type           _ZN3cub18CUB_300001_SM_10006detail11EmptyKernelIvEEvv,@function
        .size           _ZN3cub18CUB_300001_SM_10006detail11EmptyKernelIvEEvv,(.L_x_53 - _ZN3cub18CUB_300001_SM_10006detail11EmptyKernelIvEEvv)
        .other          _ZN3cub18CUB_300001_SM_10006detail11EmptyKernelIvEEvv,@"STO_CUDA_ENTRY STV_DEFAULT"
_ZN3cub18CUB_300001_SM_10006detail11EmptyKernelIvEEvv:
.text._ZN3cub18CUB_300001_SM_10006detail11EmptyKernelIvEEvv:
[----:B------:R-:W-:Y:S01]  /*0000*/  LDC R1, c[0x0][0x37c] ;  /* 0x0000df00ff017b82 */ /* 0x000fe20000000800 */
[----:B------:R-:W-:Y:S05]  /*0010*/  EXIT ;  /* 0x000000000000794d */ /* 0x000fea0003800000 */
.L_x_0:
[----:B------:R-:W-:-:S00]  /*0020*/  BRA `(.L_x_0) ;  /* 0xfffffffc00fc7947 */ /* 0x000fc0000383ffff */
[----:B------:R-:W-:-:S00]  /*0030*/  NOP ;  /* 0x0000000000007918 */ /* 0x000fc00000000000 */
        /* <DEDUP_REMOVED lines=12> */
.L_x_53:


//--------------------- .text._Z8kernel_1PfS_iiiiPiS_S0_S0_S0_S0_ --------------------------
	.section	.text._Z8kernel_1PfS_iiiiPiS_S0_S0_S0_S0_,"ax",@progbits
	.align	128
        .global         _Z8kernel_1PfS_iiiiPiS_S0_S0_S0_S0_
        .type           _Z8kernel_1PfS_iiiiPiS_S0_S0_S0_S0_,@function
        .size           _Z8kernel_1PfS_iiiiPiS_S0_S0_S0_S0_,(.L_x_52 - _Z8kernel_1PfS_iiiiPiS_S0_S0_S0_S0_)
        .other          _Z8kernel_1PfS_iiiiPiS_S0_S0_S0_S0_,@"STO_CUDA_ENTRY STV_DEFAULT"
_Z8kernel_1PfS_iiiiPiS_S0_S0_S0_S0_:
.text._Z8kernel_1PfS_iiiiPiS_S0_S0_S0_S0_:
[----:B------:R-:W-:Y:S01]  /*0000*/  LDC R1, c[0x0][0x37c] ;  /* 0x0000df00ff017b82 */ /* 0x000fe20000000800 */
[----:B------:R-:W0:Y:S01]  /*0010*/  S2R R6, SR_TID.X ;  /* 0x0000000000067919 */ /* 0x000e220000002100 */
[----:B------:R-:W1:Y:S06]  /*0020*/  LDCU.64 UR4, c[0x0][0x398] ;  /* 0x00007300ff0477ac */ /* 0x000e6c0008000a00 */
[----:B------:R-:W2:Y:S01]  /*0030*/  LDC R0, c[0x0][0x374] ;  /* 0x0000dd00ff007b82 */ /* 0x000ea20000000800 */
[----:B------:R-:W-:Y:S01]  /*0040*/  BSSY.RECONVERGENT B0, `(.L_x_1) ;  /* 0x0000046000007945 */ /* 0x000fe20003800200 */
[----:B------:R-:W3:Y:S06]  /*0050*/  S2R R7, SR_CTAID.Y ;  /* 0x0000000000077919 */ /* 0x000eec0000002600 */
[----:B------:R-:W4:Y:S08]  /*0060*/  LDC R13, c[0x0][0x360] ;  /* 0x0000d800ff0d7b82 */ /* 0x000f300000000800 */
[----:B------:R-:W2:Y:S01]  /*0070*/  S2UR UR8, SR_CTAID.X ;  /* 0x00000000000879c3 */ /* 0x000ea20000002500 */
[----:B-1----:R-:W-:Y:S01]  /*0080*/  USHF.L.U32 UR7, UR4, 0x1, URZ ;  /* 0x0000000104077899 */ /* 0x002fe200080006ff */
[----:B------:R-:W-:-:S03]  /*0090*/  IMAD.U32 R11, RZ, RZ, UR5 ;  /* 0x00000005ff0b7e24 */ /* 0x000fc6000f8e00ff */
[----:B------:R-:W-:Y:S02]  /*00a0*/  ULEA.HI UR4, UR7, 0x1, UR4, 0x1 ;  /* 0x0000000107047891 */ /* 0x000fe4000f8f0804 */
[----:B------:R-:W-:Y:S02]  /*00b0*/  IMAD R3, R11, UR7, R11 ;  /* 0x000000070b037c24 */ /* 0x000fe4000f8e020b */
[----:B------:R-:W-:-:S03]  /*00c0*/  USHF.R.S32.HI UR4, URZ, 0x1, UR4 ;  /* 0x00000001ff047899 */ /* 0x000fc60008011404 */
[----:B0-----:R-:W-:-:S13]  /*00d0*/  ISETP.GE.AND P0, PT, R6, R3, PT ;  /* 0x000000030600720c */ /* 0x001fda0003f06270 */
[----:B---3--:R-:W-:Y:S05]  /*00e0*/  @P0 BRA `(.L_x_2) ;  /* 0x0000000000ec0947 */ /* 0x008fea0003800000 */
[----:B----4-:R-:W0:Y:S01]  /*00f0*/  I2F.U32.RP R10, R13 ;  /* 0x0000000d000a7306 */ /* 0x010e220000209000 */
[C---:B------:R-:W-:Y:S01]  /*0100*/  IMAD.IADD R2, R13.reuse, 0x1, R6 ;  /* 0x000000010d027824 */ /* 0x040fe200078e0206 */
[----:B------:R-:W-:Y:S01]  /*0110*/  ISETP.NE.U32.AND P2, PT, R13, RZ, PT ;  /* 0x000000ff0d00720c */ /* 0x000fe20003f45070 */
[----:B------:R-:W-:Y:S03]  /*0120*/  BSSY.RECONVERGENT B1, `(.L_x_3) ;  /* 0x0000028000017945 */ /* 0x000fe60003800200 */
[----:B------:R-:W-:Y:S02]  /*0130*/  ISETP.GE.U32.AND P0, PT, R2, R3, PT ;  /* 0x000000030200720c */ /* 0x000fe40003f06070 */
[----:B------:R-:W-:Y:S01]  /*0140*/  VIMNMX.U32 R9, PT, PT, R3, R2, !PT ;  /* 0x0000000203097248 */ /* 0x000fe20007fe0000 */
[----:B0-----:R-:W0:Y:S02]  /*0150*/  MUFU.RCP R10, R10 ;  /* 0x0000000a000a7308 */ /* 0x001e240000001000 */
[----:B0-----:R-:W-:-:S06]  /*0160*/  VIADD R4, R10, 0xffffffe ;  /* 0x0ffffffe0a047836 */ /* 0x001fcc0000000000 */
[----:B------:R0:W1:Y:S02]  /*0170*/  F2I.FTZ.U32.TRUNC.NTZ R5, R4 ;  /* 0x0000000400057305 */ /* 0x000064000021f000 */
[----:B0-----:R-:W-:Y:S02]  /*0180*/  IMAD.MOV.U32 R4, RZ, RZ, RZ ;  /* 0x000000ffff047224 */ /* 0x001fe400078e00ff */
[----:B-1----:R-:W-:-:S04]  /*0190*/  IMAD.MOV R8, RZ, RZ, -R5 ;  /* 0x000000ffff087224 */ /* 0x002fc800078e0a05 */
[----:B------:R-:W-:Y:S01]  /*01a0*/  IMAD R15, R8, R13, RZ ;  /* 0x0000000d080f7224 */ /* 0x000fe200078e02ff */
[----:B------:R-:W-:-:S03]  /*01b0*/  SEL R8, RZ, 0x1, P0 ;  /* 0x00000001ff087807 */ /* 0x000fc60000000000 */
[----:B------:R-:W-:Y:S01]  /*01c0*/  IMAD.HI.U32 R5, R5, R15, R4 ;  /* 0x0000000f05057227 */ /* 0x000fe200078e0004 */
[----:B------:R-:W-:-:S05]  /*01d0*/  IADD3 R2, PT, PT, R9, -R2, -R8 ;  /* 0x8000000209027210 */ /* 0x000fca0007ffe808 */
[----:B------:R-:W-:-:S04]  /*01e0*/  IMAD.HI.U32 R5, R5, R2, RZ ;  /* 0x0000000205057227 */ /* 0x000fc800078e00ff */
[----:B------:R-:W-:-:S04]  /*01f0*/  IMAD.MOV R4, RZ, RZ, -R5 ;  /* 0x000000ffff047224 */ /* 0x000fc800078e0a05 */
[----:B------:R-:W-:-:S05]  /*0200*/  IMAD R2, R13, R4, R2 ;  /* 0x000000040d027224 */ /* 0x000fca00078e0202 */
[----:B------:R-:W-:-:S13]  /*0210*/  ISETP.GE.U32.AND P0, PT, R2, R13, PT ;  /* 0x0000000d0200720c */ /* 0x000fda0003f06070 */
[----:B------:R-:W-:Y:S02]  /*0220*/  @P0 IMAD.IADD R2, R2, 0x1, -R13 ;  /* 0x0000000102020824 */ /* 0x000fe400078e0a0d */
[----:B------:R-:W-:-:S03]  /*0230*/  @P0 VIADD R5, R5, 0x1 ;  /* 0x0000000105050836 */ /* 0x000fc60000000000 */
[----:B------:R-:W-:-:S13]  /*0240*/  ISETP.GE.U32.AND P1, PT, R2, R13, PT ;  /* 0x0000000d0200720c */ /* 0x000fda0003f26070 */
[----:B------:R-:W-:Y:S01]  /*0250*/  @P1 VIADD R5, R5, 0x1 ;  /* 0x0000000105051836 */ /* 0x000fe20000000000 */
[----:B------:R-:W-:-:S04]  /*0260*/  @!P2 LOP3.LUT R5, RZ, R13, RZ, 0x33, !PT ;  /* 0x0000000dff05a212 */ /* 0x000fc800078e33ff */
[----:B------:R-:W-:-:S04]  /*0270*/  IADD3 R5, PT, PT, R8, R5, RZ ;  /* 0x0000000508057210 */ /* 0x000fc80007ffe0ff */
[C---:B------:R-:W-:Y:S02]  /*0280*/  LOP3.LUT R2, R5.reuse, 0x3, RZ, 0xc0, !PT ;  /* 0x0000000305027812 */ /* 0x040fe400078ec0ff */
[----:B------:R-:W-:Y:S02]  /*0290*/  ISETP.GE.U32.AND P1, PT, R5, 0x3, PT ;  /* 0x000000030500780c */ /* 0x000fe40003f26070 */
[----:B------:R-:W-:Y:S01]  /*02a0*/  ISETP.NE.AND P0, PT, R2, 0x3, PT ;  /* 0x000000030200780c */ /* 0x000fe20003f05270 */
[----:B------:R-:W-:-:S12]  /*02b0*/  IMAD.MOV.U32 R2, RZ, RZ, R6 ;  /* 0x000000ffff027224 */ /* 0x000fd800078e0006 */
[----:B------:R-:W-:Y:S05]  /*02c0*/  @!P0 BRA `(.L_x_4) ;  /* 0x0000000000348947 */ /* 0x000fea0003800000 */
[----:B------:R-:W0:Y:S01]  /*02d0*/  S2R R9, SR_CgaCtaId ;  /* 0x0000000000097919 */ /* 0x000e220000008800 */
[----:B------:R-:W-:Y:S01]  /*02e0*/  MOV R2, 0x400 ;  /* 0x0000040000027802 */ /* 0x000fe20000000f00 */
[----:B------:R-:W-:Y:S02]  /*02f0*/  VIADD R5, R5, 0x1 ;  /* 0x0000000105057836 */ /* 0x000fe40000000000 */
[----:B------:R-:W-:-:S03]  /*0300*/  IMAD.MOV.U32 R4, RZ, RZ, RZ ;  /* 0x000000ffff047224 */ /* 0x000fc600078e00ff */
[----:B------:R-:W-:Y:S02]  /*0310*/  LOP3.LUT R5, R5, 0x3, RZ, 0xc0, !PT ;  /* 0x0000000305057812 */ /* 0x000fe400078ec0ff */
[----:B0-----:R-:W-:Y:S01]  /*0320*/  LEA R9, R9, R2, 0x18 ;  /* 0x0000000209097211 */ /* 0x001fe200078ec0ff */
[----:B------:R-:W-:-:S07]  /*0330*/  IMAD.MOV.U32 R2, RZ, RZ, R6 ;  /* 0x000000ffff027224 */ /* 0x000fce00078e0006 */
.L_x_5:
[----:B------:R-:W-:Y:S02]  /*0340*/  IMAD R8, R2, 0x4, R9 ;  /* 0x0000000402087824 */ /* 0x000fe400078e0209 */
[----:B------:R-:W-:Y:S02]  /*0350*/  VIADD R4, R4, 0x1 ;  /* 0x0000000104047836 */ /* 0x000fe40000000000 */
[----:B------:R-:W-:Y:S01]  /*0360*/  IMAD.IADD R2, R13, 0x1, R2 ;  /* 0x000000010d027824 */ /* 0x000fe200078e0202 */
[----:B------:R0:W-:Y:S02]  /*0370*/  STS [R8], RZ ;  /* 0x000000ff08007388 */ /* 0x0001e40000000800 */
[----:B------:R-:W-:-:S13]  /*0380*/  ISETP.NE.AND P0, PT, R4, R5, PT ;  /* 0x000000050400720c */ /* 0x000fda0003f05270 */
[----:B0-----:R-:W-:Y:S05]  /*0390*/  @P0 BRA `(.L_x_5) ;  /* 0xfffffffc00e80947 */ /* 0x001fea000383ffff */
.L_x_4:
[----:B--2---:R-:W-:Y:S05]  /*03a0*/  BSYNC.RECONVERGENT B1 ;  /* 0x0000000000017941 */ /* 0x004fea0003800200 */
.L_x_3:
[----:B------:R-:W-:Y:S05]  /*03b0*/  @!P1 BRA `(.L_x_2) ;  /* 0x0000000000389947 */ /* 0x000fea0003800000 */
[----:B------:R-:W0:Y:S01]  /*03c0*/  S2R R5, SR_CgaCtaId ;  /* 0x0000000000057919 */ /* 0x000e220000008800 */
[----:B------:R-:W-:-:S04]  /*03d0*/  MOV R4, 0x400 ;  /* 0x0000040000047802 */ /* 0x000fc80000000f00 */
[----:B0-----:R-:W-:-:S07]  /*03e0*/  LEA R9, R5, R4, 0x18 ;  /* 0x0000000405097211 */ /* 0x001fce00078ec0ff */
.L_x_6:
[----:B0-----:R-:W-:Y:S02]  /*03f0*/  IMAD R10, R2, 0x4, R9 ;  /* 0x00000004020a7824 */ /* 0x001fe400078e0209 */
[C---:B------:R-:W-:Y:S02]  /*0400*/  IMAD R2, R13.reuse, 0x4, R2 ;  /* 0x000000040d027824 */ /* 0x040fe400078e0202 */
[C---:B------:R-:W-:Y:S01]  /*0410*/  IMAD R4, R13.reuse, 0x4, R10 ;  /* 0x000000040d047824 */ /* 0x040fe200078e020a */
[----:B------:R0:W-:Y:S02]  /*0420*/  STS [R10], RZ ;  /* 0x000000ff0a007388 */ /* 0x0001e40000000800 */
[----:B------:R-:W-:Y:S02]  /*0430*/  ISETP.GE.AND P0, PT, R2, R3, PT ;  /* 0x000000030200720c */ /* 0x000fe40003f06270 */
[C---:B------:R-:W-:Y:S01]  /*0440*/  LEA R8, R13.reuse, R4, 0x2 ;  /* 0x000000040d087211 */ /* 0x040fe200078e10ff */
[----:B------:R0:W-:Y:S04]  /*0450*/  STS [R4], RZ ;  /* 0x000000ff04007388 */ /* 0x0001e80000000800 */
[----:B------:R-:W-:Y:S01]  /*0460*/  IMAD R5, R13, 0x4, R8 ;  /* 0x000000040d057824 */ /* 0x000fe200078e0208 */
[----:B------:R0:W-:Y:S04]  /*0470*/  STS [R8], RZ ;  /* 0x000000ff08007388 */ /* 0x0001e80000000800 */
[----:B------:R0:W-:Y:S01]  /*0480*/  STS [R5], RZ ;  /* 0x000000ff05007388 */ /* 0x0001e20000000800 */
[----:B------:R-:W-:Y:S05]  /*0490*/  @!P0 BRA `(.L_x_6) ;  /* 0xfffffffc00d48947 */ /* 0x000fea000383ffff */
.L_x_2:
[----:B--2---:R-:W-:Y:S05]  /*04a0*/  BSYNC.RECONVERGENT B0 ;  /* 0x0000000000007941 */ /* 0x004fea0003800200 */
.L_x_1:
[----:B------:R-:W-:Y:S01]  /*04b0*/  IMAD R15, R11, UR4, R11 ;  /* 0x000000040b0f7c24 */ /* 0x000fe2000f8e020b */
[----:B------:R-:W1:Y:S01]  /*04c0*/  LDCU.64 UR10, c[0x0][0x358] ;  /* 0x00006b00ff0a77ac */ /* 0x000e620008000a00 */
[----:B------:R-:W-:Y:S03]  /*04d0*/  BSSY.RECONVERGENT B0, `(.L_x_7) ;  /* 0x0000035000007945 */ /* 0x000fe60003800200 */
[----:B------:R-:W-:-:S13]  /*04e0*/  ISETP.GE.AND P0, PT, R6, R15, PT ;  /* 0x0000000f0600720c */ /* 0x000fda0003f06270 */
[----:B------:R-:W-:Y:S05]  /*04f0*/  @P0 BRA `(.L_x_8) ;  /* 0x0000000000c80947 */ /* 0x000fea0003800000 */
[C---:B------:R-:W-:Y:S01]  /*0500*/  IADD3 R2, PT, PT, -R7.reuse, UR8, RZ ;  /* 0x0000000807027c10 */ /* 0x040fe2000fffe1ff */
[----:B0-----:R-:W-:Y:S02]  /*0510*/  VIADD R4, R7, -UR8 ;  /* 0x8000000807047c36 */ /* 0x001fe40008000000 */
[C---:B------:R-:W-:Y:S02]  /*0520*/  IMAD R21, R11.reuse, UR8, R6 ;  /* 0x000000080b157c24 */ /* 0x040fe4000f8e0206 */
[-C--:B------:R-:W-:Y:S02]  /*0530*/  IMAD R17, R2, R11.reuse, RZ ;  /* 0x0000000b02117224 */ /* 0x080fe400078e02ff */
[----:B------:R-:W-:Y:S02]  /*0540*/  IMAD R19, R4, R11, RZ ;  /* 0x0000000b04137224 */ /* 0x000fe400078e02ff */
[----:B------:R-:W-:Y:S02]  /*0550*/  IMAD R12, R11, UR8, R11 ;  /* 0x000000080b0c7c24 */ /* 0x000fe4000f8e020b */
[----:B------:R-:W-:-:S02]  /*0560*/  IMAD.U32 R14, RZ, RZ, UR7 ;  /* 0x00000007ff0e7e24 */ /* 0x000fc4000f8e00ff */
[----:B------:R-:W-:Y:S02]  /*0570*/  IMAD.MOV.U32 R16, RZ, RZ, R6 ;  /* 0x000000ffff107224 */ /* 0x000fe400078e0006 */
[----:B------:R-:W-:-:S07]  /*0580*/  VIADD R21, R21, UR4 ;  /* 0x0000000415157c36 */ /* 0x000fce0008000000 */
.L_x_12:
[----:B------:R-:W-:Y:S01]  /*0590*/  ISETP.GE.AND P0, PT, R21, R12, PT ;  /* 0x0000000c1500720c */ /* 0x000fe20003f06270 */
[----:B------:R-:W-:-:S12]  /*05a0*/  BSSY.RECONVERGENT B1, `(.L_x_9) ;  /* 0x0000020000017945 */ /* 0x000fd80003800200 */
[----:B0-----:R-:W-:Y:S05]  /*05b0*/  @P0 BRA `(.L_x_10) ;  /* 0x0000000000780947 */ /* 0x001fea0003800000 */
[----:B------:R-:W0:Y:S01]  /*05c0*/  S2R R3, SR_CgaCtaId ;  /* 0x0000000000037919 */ /* 0x000e220000008800 */
[----:B------:R-:W2:Y:S01]  /*05d0*/  LDC R18, c[0x0][0x39c] ;  /* 0x0000e700ff127b82 */ /* 0x000ea20000000800 */
[----:B------:R-:W-:Y:S01]  /*05e0*/  MOV R20, 0x400 ;  /* 0x0000040000147802 */ /* 0x000fe20000000f00 */
[----:B------:R-:W-:Y:S02]  /*05f0*/  IMAD.MOV.U32 R25, RZ, RZ, R21 ;  /* 0x000000ffff197224 */ /* 0x000fe400078e0015 */
[----:B------:R-:W-:Y:S02]  /*0600*/  IMAD.MOV.U32 R22, RZ, RZ, R16 ;  /* 0x000000ffff167224 */ /* 0x000fe400078e0010 */
[--C-:B------:R-:W-:Y:S01]  /*0610*/  IMAD.MOV.U32 R23, RZ, RZ, R6.reuse ;  /* 0x000000ffff177224 */ /* 0x100fe200078e0006 */
[----:B0-----:R-:W-:Y:S01]  /*0620*/  LEA R20, R3, R20, 0x18 ;  /* 0x0000001403147211 */ /* 0x001fe200078ec0ff */
[----:B--2---:R-:W-:-:S07]  /*0630*/  IMAD R3, R7, R18, R6 ;  /* 0x0000001207037224 */ /* 0x004fce00078e0206 */
.L_x_11:
[----:B0-----:R-:W0:Y:S02]  /*0640*/  LDC.64 R4, c[0x0][0x380] ;  /* 0x0000e000ff047b82 */ /* 0x001e240000000a00 */
[----:B0-----:R-:W-:-:S04]  /*0650*/  IMAD.WIDE R2, R3, 0x4, R4 ;  /* 0x0000000403027825 */ /* 0x001fc800078e0204 */
[----:B------:R-:W-:-:S04]  /*0660*/  IMAD.WIDE R4, R25, 0x4, R4 ;  /* 0x0000000419047825 */ /* 0x000fc800078e0204 */
[----:B------:R-:W-:Y:S02]  /*0670*/  IMAD.WIDE R8, R17, 0x4, R2 ;  /* 0x0000000411087825 */ /* 0x000fe400078e0202 */
[----:B-1----:R-:W2:Y:S02]  /*0680*/  LDG.E R3, desc[UR10][R2.64] ;  /* 0x0000000a02037981 */ /* 0x002ea4000c1e1900 */
[----:B------:R-:W-:Y:S02]  /*0690*/  IMAD.WIDE R10, R19, 0x4, R4 ;  /* 0x00000004130a7825 */ /* 0x000fe400078e0204 */
[----:B------:R-:W2:Y:S04]  /*06a0*/  LDG.E R4, desc[UR10][R4.64] ;  /* 0x0000000a04047981 */ /* 0x000ea8000c1e1900 */
[----:B------:R-:W3:Y:S04]  /*06b0*/  LDG.E R8, desc[UR10][R8.64] ;  /* 0x0000000a08087981 */ /* 0x000ee8000c1e1900 */
[----:B------:R-:W3:Y:S01]  /*06c0*/  LDG.E R11, desc[UR10][R10.64] ;  /* 0x0000000a0a0b7981 */ /* 0x000ee2000c1e1900 */
[----:B------:R-:W-:Y:S01]  /*06d0*/  IMAD R29, R14, R18, R23 ;  /* 0x000000120e1d7224 */ /* 0x000fe200078e0217 */
[----:B------:R-:W-:-:S03]  /*06e0*/  LEA R27, R22, R20, 0x2 ;  /* 0x00000014161b7211 */ /* 0x000fc600078e10ff */
[----:B------:R-:W-:Y:S02]  /*06f0*/  IMAD R29, R29, 0x4, R20 ;  /* 0x000000041d1d7824 */ /* 0x000fe400078e0214 */
[----:B----4-:R-:W-:-:S05]  /*0700*/  IMAD.IADD R25, R13, 0x1, R25 ;  /* 0x000000010d197824 */ /* 0x010fca00078e0219 */
[----:B------:R-:W-:Y:S01]  /*0710*/  ISETP.GE.AND P0, PT, R25, R12, PT ;  /* 0x0000000c1900720c */ /* 0x000fe20003f06270 */
[C---:B------:R-:W-:Y:S02]  /*0720*/  IMAD.IADD R23, R13.reuse, 0x1, R23 ;  /* 0x000000010d177824 */ /* 0x040fe400078e0217 */
[----:B------:R-:W-:Y:S02]  /*0730*/  IMAD.IADD R22, R13, 0x1, R22 ;  /* 0x000000010d167824 */ /* 0x000fe400078e0216 */
[----:B--2---:R-:W-:Y:S01]  /*0740*/  FMUL R24, R4, R3 ;  /* 0x0000000304187220 */ /* 0x004fe20000400000 */
[----:B---3--:R-:W-:-:S04]  /*0750*/  FMUL R26, R8, R11 ;  /* 0x0000000b081a7220 */ /* 0x008fc80000400000 */
[----:B------:R0:W-:Y:S04]  /*0760*/  STS [R27], R24 ;  /* 0x000000181b007388 */ /* 0x0001e80000000800 */
[----:B------:R0:W-:Y:S01]  /*0770*/  STS [R29], R26 ;  /* 0x0000001a1d007388 */ /* 0x0001e20000000800 */
[----:B------:R-:W-:Y:S01]  /*0780*/  IMAD R3, R7, R18, R23 ;  /* 0x0000001207037224 */ /* 0x000fe200078e0217 */
[----:B------:R-:W-:Y:S06]  /*0790*/  @!P0 BRA `(.L_x_11) ;  /* 0xfffffffc00a88947 */ /* 0x000fec000383ffff */
.L_x_10:
[----:B-1----:R-:W-:Y:S05]  /*07a0*/  BSYNC.RECONVERGENT B1 ;  /* 0x0000000000017941 */ /* 0x002fea0003800200 */
.L_x_9:
[----:B------:R-:W1:Y:S01]  /*07b0*/  LDCU UR5, c[0x0][0x39c] ;  /* 0x00007380ff0577ac */ /* 0x000e620008000800 */
[----:B------:R-:W-:Y:S02]  /*07c0*/  VIADD R21, R21, 0xffffffff ;  /* 0xffffffff15157836 */ /* 0x000fe40000000000 */
[----:B------:R-:W-:Y:S02]  /*07d0*/  VIADD R14, R14, 0xffffffff ;  /* 0xffffffff0e0e7836 */ /* 0x000fe40000000000 */
[----:B-1----:R-:W-:-:S04]  /*07e0*/  IMAD.U32 R11, RZ, RZ, UR5 ;  /* 0x00000005ff0b7e24 */ /* 0x002fc8000f8e00ff */
[----:B------:R-:W-:-:S05]  /*07f0*/  IMAD.IADD R16, R16, 0x1, R11 ;  /* 0x0000000110107824 */ /* 0x000fca00078e020b */
[----:B------:R-:W-:-:S13]  /*0800*/  ISETP.GE.AND P0, PT, R16, R15, PT ;  /* 0x0000000f1000720c */ /* 0x000fda0003f06270 */
[----:B------:R-:W-:Y:S05]  /*0810*/  @!P0 BRA `(.L_x_12) ;  /* 0xfffffffc005c8947 */ /* 0x000fea000383ffff */
.L_x_8:
[----:B-1----:R-:W-:Y:S05]  /*0820*/  BSYNC.RECONVERGENT B0 ;  /* 0x0000000000007941 */ /* 0x002fea0003800200 */
.L_x_7:
[----:B------:R-:W-:Y:S01]  /*0830*/  BAR.SYNC.DEFER_BLOCKING 0x0 ;  /* 0x0000000000007b1d */ /* 0x000fe20000010000 */
[----:B------:R-:W-:-:S13]  /*0840*/  ISETP.NE.AND P0, PT, R6, RZ, PT ;  /* 0x000000ff0600720c */ /* 0x000fda0003f05270 */
[----:B------:R-:W-:Y:S05]  /*0850*/  @P0 EXIT ;  /* 0x000000000000094d */ /* 0x000fea0003800000 */
[----:B------:R-:W1:Y:S01]  /*0860*/  LDCU UR5, c[0x0][0x398] ;  /* 0x00007300ff0577ac */ /* 0x000e620008000800 */
[----:B0-----:R-:W-:Y:S02]  /*0870*/  HFMA2 R8, -RZ, RZ, 0, 0 ;  /* 0x00000000ff087431 */ /* 0x001fe400000001ff */
[----:B------:R-:W-:Y:S02]  /*0880*/  IMAD.MOV.U32 R9, RZ, RZ, 0x1 ;  /* 0x00000001ff097424 */ /* 0x000fe400078e00ff */
[----:B------:R-:W-:Y:S01]  /*0890*/  IMAD.MOV.U32 R6, RZ, RZ, RZ ;  /* 0x000000ffff067224 */ /* 0x000fe200078e00ff */
[----:B-1----:R-:W-:-:S09]  /*08a0*/  UISETP.GE.AND UP0, UPT, UR5, URZ, UPT ;  /* 0x000000ff0500728c */ /* 0x002fd2000bf06270 */
[----:B------:R-:W-:Y:S05]  /*08b0*/  BRA.U !UP0, `(.L_x_13) ;  /* 0x0000001108b47547 */ /* 0x000fea000b800000 */
[----:B------:R-:W-:Y:S01]  /*08c0*/  ISETP.GE.AND P0, PT, R11, 0x1, PT ;  /* 0x000000010b00780c */ /* 0x000fe20003f06270 */
[----:B------:R-:W-:-:S12]  /*08d0*/  BSSY.RECONVERGENT B1, `(.L_x_13) ;  /* 0x000012b000017945 */ /* 0x000fd80003800200 */
[----:B------:R-:W-:Y:S05]  /*08e0*/  @!P0 BRA `(.L_x_14) ;  /* 0x0000001000a48947 */ /* 0x000fea0003800000 */
[----:B------:R-:W0:Y:S01]  /*08f0*/  LDC.64 R8, c[0x0][0x3a8] ;  /* 0x0000ea00ff087b82 */ /* 0x000e220000000a00 */
[----:B------:R-:W-:Y:S01]  /*0900*/  IMAD R5, R0, UR8, R7 ;  /* 0x0000000800057c24 */ /* 0x000fe2000f8e0207 */
[----:B------:R-:W-:Y:S01]  /*0910*/  LOP3.LUT R11, R11, 0x3, RZ, 0xc0, !PT ;  /* 0x000000030b0b7812 */ /* 0x000fe200078ec0ff */
[----:B------:R-:W-:Y:S02]  /*0920*/  IMAD.MOV.U32 R10, RZ, RZ, RZ ;  /* 0x000000ffff0a7224 */ /* 0x000fe400078e00ff */
[----:B------:R-:W-:-:S03]  /*0930*/  IMAD.MOV.U32 R6, RZ, RZ, RZ ;  /* 0x000000ffff067224 */ /* 0x000fc600078e00ff */
[----:B------:R-:W1:Y:S01]  /*0940*/  LDC.64 R2, c[0x0][0x3a0] ;  /* 0x0000e800ff027b82 */ /* 0x000e620000000a00 */
[C---:B0-----:R-:W-:Y:S01]  /*0950*/  LEA R4, P0, R5.reuse, R8, 0x2 ;  /* 0x0000000805047211 */ /* 0x041fe200078010ff */
[----:B-1----:R-:W-:-:S03]  /*0960*/  IMAD.WIDE.U32 R2, R5, 0x4, R2 ;  /* 0x0000000405027825 */ /* 0x002fc600078e0002 */
[----:B------:R-:W-:Y:S02]  /*0970*/  LEA.HI.X R5, R5, R9, RZ, 0x2, P0 ;  /* 0x0000000905057211 */ /* 0x000fe400000f14ff */
[----:B------:R-:W-:-:S07]  /*0980*/  CS2R R8, SRZ ;  /* 0x0000000000087805 */ /* 0x000fce000001ff00 */
.L_x_34:
[----:B0-2-4-:R-:W0:Y:S01]  /*0990*/  LDC R13, c[0x0][0x39c] ;  /* 0x0000e700ff0d7b82 */ /* 0x015e220000000800 */
[----:B-1----:R-:W-:Y:S01]  /*09a0*/  IMAD.MOV.U32 R23, RZ, RZ, RZ ;  /* 0x000000ffff177224 */ /* 0x002fe200078e00ff */
[----:B---3--:R-:W-:Y:S01]  /*09b0*/  CS2R R14, SRZ ;  /* 0x00000000000e7805 */ /* 0x008fe2000001ff00 */
[----:B------:R-:W-:Y:S01]  /*09c0*/  IMAD.MOV.U32 R21, RZ, RZ, RZ ;  /* 0x000000ffff157224 */ /* 0x000fe200078e00ff */
[----:B------:R-:W-:Y:S01]  /*09d0*/  CS2R R18, SRZ ;  /* 0x0000000000127805 */ /* 0x000fe2000001ff00 */
[----:B------:R-:W-:Y:S01]  /*09e0*/  IMAD.MOV.U32 R16, RZ, RZ, RZ ;  /* 0x000000ffff107224 */ /* 0x000fe200078e00ff */
[----:B0-----:R-:W-:-:S13]  /*09f0*/  ISETP.GE.U32.AND P0, PT, R13, 0x4, PT ;  /* 0x000000040d00780c */ /* 0x001fda0003f06070 */
[----:B------:R-:W-:Y:S05]  /*0a00*/  @!P0 BRA `(.L_x_15) ;  /* 0x0000000800688947 */ /* 0x000fea0003800000 */
[----:B------:R-:W0:Y:S01]  /*0a10*/  S2R R15, SR_CgaCtaId ;  /* 0x00000000000f7919 */ /* 0x000e220000008800 */
[----:B------:R-:W-:Y:S01]  /*0a20*/  MOV R14, 0x400 ;  /* 0x00000400000e7802 */ /* 0x000fe20000000f00 */
[----:B------:R-:W-:Y:S02]  /*0a30*/  IMAD R12, R10, R13, RZ ;  /* 0x0000000d0a0c7224 */ /* 0x000fe400078e02ff */
[----:B------:R-:W-:Y:S02]  /*0a40*/  IMAD.MOV.U32 R16, RZ, RZ, RZ ;  /* 0x000000ffff107224 */ /* 0x000fe400078e00ff */
[----:B------:R-:W-:Y:S01]  /*0a50*/  IMAD.MOV.U32 R23, RZ, RZ, RZ ;  /* 0x000000ffff177224 */ /* 0x000fe200078e00ff */
[----:B0-----:R-:W-:Y:S02]  /*0a60*/  LEA R15, R15, R14, 0x18 ;  /* 0x0000000e0f0f7211 */ /* 0x001fe400078ec0ff */
[----:B------:R-:W-:Y:S02]  /*0a70*/  LOP3.LUT R14, R13, 0x7ffffffc, RZ, 0xc0, !PT ;  /* 0x7ffffffc0d0e7812 */ /* 0x000fe400078ec0ff */
[----:B------:R-:W-:Y:S01]  /*0a80*/  MOV R13, 0x2 ;  /* 0x00000002000d7802 */ /* 0x000fe20000000f00 */
[----:B------:R-:W-:-:S02]  /*0a90*/  IMAD R12, R12, 0x4, R15 ;  /* 0x000000040c0c7824 */ /* 0x000fc400078e020f */
[----:B------:R-:W-:Y:S02]  /*0aa0*/  IMAD.MOV.U32 R15, RZ, RZ, RZ ;  /* 0x000000ffff0f7224 */ /* 0x000fe400078e00ff */
[----:B------:R-:W-:Y:S02]  /*0ab0*/  IMAD.MOV R20, RZ, RZ, -R14 ;  /* 0x000000ffff147224 */ /* 0x000fe400078e0a0e */
[----:B------:R-:W-:-:S07]  /*0ac0*/  VIADD R12, R12, 0x8 ;  /* 0x000000080c0c7836 */ /* 0x000fce0000000000 */
.L_x_24:
[----:B0-----:R-:W0:Y:S01]  /*0ad0*/  LDS R17, [R12+-0x8] ;  /* 0xfffff8000c117984 */ /* 0x001e220000000800 */
[----:B------:R-:W-:Y:S02]  /*0ae0*/  VIADD R20, R20, 0x4 ;  /* 0x0000000414147836 */ /* 0x000fe40000000000 */
[C---:B0-----:R-:W-:Y:S01]  /*0af0*/  FADD R22, R17.reuse, R19 ;  /* 0x0000001311167221 */ /* 0x041fe20000000000 */
[----:B------:R-:W-:Y:S01]  /*0b00*/  FADD R24, -R17, R18 ;  /* 0x0000001211187221 */ /* 0x000fe20000000100 */
[----:B------:R-:W-:Y:S02]  /*0b10*/  IMAD.MOV.U32 R19, RZ, RZ, R23 ;  /* 0x000000ffff137224 */ /* 0x000fe400078e0017 */
[----:B------:R-:W-:Y:S01]  /*0b20*/  VIADD R17, R13, 0xffffffff ;  /* 0xffffffff0d117836 */ /* 0x000fe20000000000 */
[----:B------:R-:W-:Y:S02]  /*0b30*/  FMNMX R22, RZ, R22, !PT ;  /* 0x00000016ff167209 */ /* 0x000fe40007800000 */
[----:B------:R-:W-:-:S02]  /*0b40*/  FMNMX R24, RZ, R24, !PT ;  /* 0x00000018ff187209 */ /* 0x000fc40007800000 */
[----:B------:R-:W-:Y:S02]  /*0b50*/  FSETP.GT.AND P0, PT, R22, R21, PT ;  /* 0x000000151600720b */ /* 0x000fe40003f04000 */
[----:B------:R-:W-:Y:S02]  /*0b60*/  FSETP.GT.AND P3, PT, R24, R19, PT ;  /* 0x000000131800720b */ /* 0x000fe40003f64000 */
[----:B------:R-:W-:Y:S02]  /*0b70*/  FSETP.NEU.AND P2, PT, R22, RZ, PT ;  /* 0x000000ff1600720b */ /* 0x000fe40003f4d000 */
[----:B------:R-:W-:Y:S02]  /*0b80*/  FSETP.NEU.AND P1, PT, R24, RZ, PT ;  /* 0x000000ff1800720b */ /* 0x000fe40003f2d000 */
[-C--:B------:R-:W-:Y:S02]  /*0b90*/  SEL R18, R15, R17.reuse, P2 ;  /* 0x000000110f127207 */ /* 0x080fe40001000000 */
[----:B------:R-:W-:-:S03]  /*0ba0*/  SEL R16, R16, R17, P1 ;  /* 0x0000001110107207 */ /* 0x000fc60000800000 */
[----:B------:R-:W-:Y:S02]  /*0bb0*/  @P0 FSEL R21, R22, R21, P2 ;  /* 0x0000001516150208 */ /* 0x000fe40001000000 */
[----:B------:R-:W-:Y:S02]  /*0bc0*/  @P3 FSEL R19, R24, R19, P1 ;  /* 0x0000001318133208 */ /* 0x000fe40000800000 */
[----:B------:R-:W-:Y:S02]  /*0bd0*/  ISETP.NE.AND P0, PT, R20, RZ, PT ;  /* 0x000000ff1400720c */ /* 0x000fe40003f05270 */
[----:B------:R-:W-:-:S13]  /*0be0*/  FSETP.GT.AND P3, PT, R21, R19, PT ;  /* 0x000000131500720b */ /* 0x000fda0003f64000 */
[----:B-1----:R-:W-:Y:S05]  /*0bf0*/  @P3 BRA `(.L_x_16) ;  /* 0x0000000000283947 */ /* 0x002fea0003800000 */
[----:B------:R-:W2:Y:S02]  /*0c00*/  LDG.E R26, desc[UR10][R4.64] ;  /* 0x0000000a041a7981 */ /* 0x000ea4000c1e1900 */
[----:B--2---:R-:W-:-:S13]  /*0c10*/  FSETP.GT.AND P1, PT, R19, R26, PT ;  /* 0x0000001a1300720b */ /* 0x004fda0003f24000 */
[----:B------:R-:W-:Y:S05]  /*0c20*/  @!P1 BRA `(.L_x_17) ;  /* 0x00000000003c9947 */ /* 0x000fea0003800000 */
[----:B------:R-:W-:Y:S01]  /*0c30*/  IMAD.MOV.U32 R15, RZ, RZ, -0x1 ;  /* 0xffffffffff0f7424 */ /* 0x000fe200078e00ff */
[----:B------:R1:W-:Y:S01]  /*0c40*/  STG.E desc[UR10][R4.64], R19 ;  /* 0x0000001304007986 */ /* 0x0003e2000c10190a */
[----:B------:R-:W-:Y:S01]  /*0c50*/  VIADD R6, R13, 0xfffffffe ;  /* 0xfffffffe0d067836 */ /* 0x000fe20000000000 */
[----:B------:R-:W-:Y:S01]  /*0c60*/  MOV R8, R10 ;  /* 0x0000000a00087202 */ /* 0x000fe20000000f00 */
[----:B------:R-:W-:Y:S01]  /*0c70*/  IMAD.MOV.U32 R9, RZ, RZ, R16 ;  /* 0x000000ffff097224 */ /* 0x000fe200078e0010 */
[----:B------:R1:W-:Y:S01]  /*0c80*/  STG.E desc[UR10][R2.64], R15 ;  /* 0x0000000f02007986 */ /* 0x0003e2000c10190a */
[----:B------:R-:W-:Y:S05]  /*0c90*/  BRA `(.L_x_17) ;  /* 0x0000000000207947 */ /* 0x000fea0003800000 */
.L_x_16:
[----:B------:R-:W2:Y:S02]  /*0ca0*/  LDG.E R26, desc[UR10][R4.64] ;  /* 0x0000000a041a7981 */ /* 0x000ea4000c1e1900 */
[----:B--2---:R-:W-:-:S13]  /*0cb0*/  FSETP.GT.AND P1, PT, R21, R26, PT ;  /* 0x0000001a1500720b */ /* 0x004fda0003f24000 */
[----:B------:R-:W-:Y:S01]  /*0cc0*/  @P1 IMAD.MOV.U32 R15, RZ, RZ, 0x1 ;  /* 0x00000001ff0f1424 */ /* 0x000fe200078e00ff */
[----:B------:R0:W-:Y:S01]  /*0cd0*/  @P1 STG.E desc[UR10][R4.64], R21 ;  /* 0x0000001504001986 */ /* 0x0001e2000c10190a */
[----:B------:R-:W-:Y:S02]  /*0ce0*/  @P1 VIADD R6, R13, 0xfffffffe ;  /* 0xfffffffe0d061836 */ /* 0x000fe40000000000 */
[----:B------:R-:W-:Y:S01]  /*0cf0*/  @P1 IMAD.MOV.U32 R8, RZ, RZ, R10 ;  /* 0x000000ffff081224 */ /* 0x000fe200078e000a */
[----:B------:R0:W-:Y:S01]  /*0d00*/  @P1 STG.E desc[UR10][R2.64], R15 ;  /* 0x0000000f02001986 */ /* 0x0001e2000c10190a */
[----:B------:R-:W-:-:S07]  /*0d10*/  @P1 IMAD.MOV.U32 R9, RZ, RZ, R18 ;  /* 0x000000ffff091224 */ /* 0x000fce00078e0012 */
.L_x_17:
[----:B01----:R-:W0:Y:S02]  /*0d20*/  LDS R15, [R12+-0x4] ;  /* 0xfffffc000c0f7984 */ /* 0x003e240000000800 */
[--C-:B0-----:R-:W-:Y:S01]  /*0d30*/  FADD R22, R22, R15.reuse ;  /* 0x0000000f16167221 */ /* 0x101fe20000000000 */
[----:B------:R-:W-:-:S04]  /*0d40*/  FADD R24, R24, -R15 ;  /* 0x8000000f18187221 */ /* 0x000fc80000000000 */
[----:B------:R-:W-:Y:S02]  /*0d50*/  FMNMX R22, RZ, R22, !PT ;  /* 0x00000016ff167209 */ /* 0x000fe40007800000 */
[----:B------:R-:W-:Y:S02]  /*0d60*/  FMNMX R24, RZ, R24, !PT ;  /* 0x00000018ff187209 */ /* 0x000fe40007800000 */
[----:B------:R-:W-:Y:S02]  /*0d70*/  FSETP.GT.AND P3, PT, R22, R21, PT ;  /* 0x000000151600720b */ /* 0x000fe40003f64000 */
[----:B------:R-:W-:Y:S02]  /*0d80*/  FSETP.GT.AND P4, PT, R24, R19, PT ;  /* 0x000000131800720b */ /* 0x000fe40003f84000 */
[----:B------:R-:W-:Y:S02]  /*0d90*/  FSETP.NEU.AND P2, PT, R22, RZ, PT ;  /* 0x000000ff1600720b */ /* 0x000fe40003f4d000 */
[----:B------:R-:W-:-:S02]  /*0da0*/  FSETP.NEU.AND P1, PT, R24, RZ, PT ;  /* 0x000000ff1800720b */ /* 0x000fc40003f2d000 */
[-C--:B------:R-:W-:Y:S02]  /*0db0*/  SEL R18, R18, R13.reuse, P2 ;  /* 0x0000000d12127207 */ /* 0x080fe40001000000 */
[----:B------:R-:W-:-:S03]  /*0dc0*/  SEL R16, R16, R13, P1 ;  /* 0x0000000d10107207 */ /* 0x000fc60000800000 */
[----:B------:R-:W-:Y:S02]  /*0dd0*/  @P3 FSEL R21, R22, R21, P2 ;  /* 0x0000001516153208 */ /* 0x000fe40001000000 */
[----:B------:R-:W-:-:S04]  /*0de0*/  @P4 FSEL R19, R24, R19, P1 ;  /* 0x0000001318134208 */ /* 0x000fc80000800000 */
[----:B------:R-:W-:-:S13]  /*0df0*/  FSETP.GT.AND P3, PT, R21, R19, PT ;  /* 0x000000131500720b */ /* 0x000fda0003f64000 */
[----:B------:R-:W-:Y:S05]  /*0e00*/  @P3 BRA `(.L_x_18) ;  /* 0x0000000000283947 */ /* 0x000fea0003800000 */
[----:B------:R-:W2:Y:S02]  /*0e10*/  LDG.E R26, desc[UR10][R4.64] ;  /* 0x0000000a041a7981 */ /* 0x000ea4000c1e1900 */
[----:B--2---:R-:W-:-:S13]  /*0e20*/  FSETP.GT.AND P1, PT, R19, R26, PT ;  /* 0x0000001a1300720b */ /* 0x004fda0003f24000 */
[----:B------:R-:W-:Y:S05]  /*0e30*/  @!P1 BRA `(.L_x_19) ;  /* 0x00000000003c9947 */ /* 0x000fea0003800000 */
[----:B------:R-:W-:Y:S01]  /*0e40*/  IMAD.MOV.U32 R15, RZ, RZ, -0x1 ;  /* 0xffffffffff0f7424 */ /* 0x000fe200078e00ff */
[----:B------:R1:W-:Y:S01]  /*0e50*/  STG.E desc[UR10][R4.64], R19 ;  /* 0x0000001304007986 */ /* 0x0003e2000c10190a */
[----:B------:R-:W-:Y:S01]  /*0e60*/  IMAD.MOV.U32 R6, RZ, RZ, R17 ;  /* 0x000000ffff067224 */ /* 0x000fe200078e0011 */
[----:B------:R-:W-:Y:S01]  /*0e70*/  MOV R9, R16 ;  /* 0x0000001000097202 */ /* 0x000fe20000000f00 */
[----:B------:R-:W-:Y:S01]  /*0e80*/  IMAD.MOV.U32 R8, RZ, RZ, R10 ;  /* 0x000000ffff087224 */ /* 0x000fe200078e000a */
[----:B------:R1:W-:Y:S01]  /*0e90*/  STG.E desc[UR10][R2.64], R15 ;  /* 0x0000000f02007986 */ /* 0x0003e2000c10190a */
[----:B------:R-:W-:Y:S05]  /*0ea0*/  BRA `(.L_x_19) ;  /* 0x0000000000207947 */ /* 0x000fea0003800000 */
.L_x_18:
[----:B------:R-:W2:Y:S02]  /*0eb0*/  LDG.E R26, desc[UR10][R4.64] ;  /* 0x0000000a041a7981 */ /* 0x000ea4000c1e1900 */
[----:B--2---:R-:W-:-:S13]  /*0ec0*/  FSETP.GT.AND P1, PT, R21, R26, PT ;  /* 0x0000001a1500720b */ /* 0x004fda0003f24000 */
[----:B------:R-:W-:Y:S01]  /*0ed0*/  @P1 IMAD.MOV.U32 R15, RZ, RZ, 0x1 ;  /* 0x00000001ff0f1424 */ /* 0x000fe200078e00ff */
[----:B------:R0:W-:Y:S01]  /*0ee0*/  @P1 STG.E desc[UR10][R4.64], R21 ;  /* 0x0000001504001986 */ /* 0x0001e2000c10190a */
[----:B------:R-:W-:Y:S02]  /*0ef0*/  @P1 IMAD.MOV.U32 R6, RZ, RZ, R17 ;  /* 0x000000ffff061224 */ /* 0x000fe400078e0011 */
[----:B------:R-:W-:Y:S01]  /*0f00*/  @P1 IMAD.MOV.U32 R8, RZ, RZ, R10 ;  /* 0x000000ffff081224 */ /* 0x000fe200078e000a */
[----:B------:R0:W-:Y:S01]  /*0f10*/  @P1 STG.E desc[UR10][R2.64], R15 ;  /* 0x0000000f02001986 */ /* 0x0001e2000c10190a */
[----:B------:R-:W-:-:S07]  /*0f20*/  @P1 IMAD.MOV.U32 R9, RZ, RZ, R18 ;  /* 0x000000ffff091224 */ /* 0x000fce00078e0012 */
.L_x_19:
[----:B01----:R-:W0:Y:S01]  /*0f30*/  LDS R15, [R12] ;  /* 0x000000000c0f7984 */ /* 0x003e220000000800 */
[----:B------:R-:W-:Y:S02]  /*0f40*/  VIADD R17, R13, 0x1 ;  /* 0x000000010d117836 */ /* 0x000fe40000000000 */
[--C-:B0-----:R-:W-:Y:S01]  /*0f50*/  FADD R24, R24, -R15.reuse ;  /* 0x8000000f18187221 */ /* 0x101fe20000000000 */
[----:B------:R-:W-:-:S04]  /*0f60*/  FADD R22, R22, R15 ;  /* 0x0000000f16167221 */ /* 0x000fc80000000000 */
        /* <DEDUP_REMOVED lines=9> */
[----:B------:R-:W-:-:S03]  /*1000*/  @P3 FSEL R21, R22, R21, P2 ;  /* 0x0000001516153208 */ /* 0x000fc60001000000 */
[----:B------:R-:W-:-:S05]  /*1010*/  IMAD.MOV.U32 R23, RZ, RZ, R19 ;  /* 0x000000ffff177224 */ /* 0x000fca00078e0013 */
        /* <DEDUP_REMOVED lines=12> */
.L_x_20:
        /* <DEDUP_REMOVED lines=8> */
.L_x_21:
[----:B01----:R-:W0:Y:S02]  /*1160*/  LDS R19, [R12+0x4] ;  /* 0x000004000c137984 */ /* 0x003e240000000800 */
[--C-:B0-----:R-:W-:Y:S01]  /*1170*/  FADD R22, R22, R19.reuse ;  /* 0x0000001316167221 */ /* 0x101fe20000000000 */
[----:B------:R-:W-:-:S04]  /*1180*/  FADD R18, R24, -R19 ;  /* 0x8000001318127221 */ /* 0x000fc80000000000 */
[----:B------:R-:W-:Y:S01]  /*1190*/  FMNMX R19, RZ, R22, !PT ;  /* 0x00000016ff137209 */ /* 0x000fe20007800000 */
[----:B------:R-:W-:Y:S01]  /*11a0*/  VIADD R22, R13, 0x2 ;  /* 0x000000020d167836 */ /* 0x000fe20000000000 */
[----:B------:R-:W-:Y:S02]  /*11b0*/  FMNMX R18, RZ, R18, !PT ;  /* 0x00000012ff127209 */ /* 0x000fe40007800000 */
[C---:B------:R-:W-:Y:S02]  /*11c0*/  FSETP.GT.AND P3, PT, R19.reuse, R21, PT ;  /* 0x000000151300720b */ /* 0x040fe40003f64000 */
[C---:B------:R-:W-:Y:S02]  /*11d0*/  FSETP.GT.AND P4, PT, R18.reuse, R23, PT ;  /* 0x000000171200720b */ /* 0x040fe40003f84000 */
        /* <DEDUP_REMOVED lines=18> */
.L_x_22:
        /* <DEDUP_REMOVED lines=8> */
.L_x_23:
[----:B------:R-:W-:Y:S02]  /*1380*/  VIADD R13, R13, 0x4 ;  /* 0x000000040d0d7836 */ /* 0x000fe40000000000 */
[----:B------:R-:W-:Y:S01]  /*1390*/  VIADD R12, R12, 0x10 ;  /* 0x000000100c0c7836 */ /* 0x000fe20000000000 */
[----:B------:R-:W-:Y:S06]  /*13a0*/  @P0 BRA `(.L_x_24) ;  /* 0xfffffff400c80947 */ /* 0x000fec000383ffff */
.L_x_15:
[----:B------:R-:W-:Y:S01]  /*13b0*/  ISETP.NE.AND P0, PT, R11, RZ, PT ;  /* 0x000000ff0b00720c */ /* 0x000fe20003f05270 */
[----:B------:R-:W-:-:S12]  /*13c0*/  BSSY.RECONVERGENT B0, `(.L_x_25) ;  /* 0x0000077000007945 */ /* 0x000fd80003800200 */
[----:B------:R-:W-:Y:S05]  /*13d0*/  @!P0 BRA `(.L_x_26) ;  /* 0x0000000400d48947 */ /* 0x000fea0003800000 */
[----:B------:R-:W2:Y:S01]  /*13e0*/  S2UR UR6, SR_CgaCtaId ;  /* 0x00000000000679c3 */ /* 0x000ea20000008800 */
[----:B------:R-:W3:Y:S01]  /*13f0*/  LDCU UR9, c[0x0][0x39c] ;  /* 0x00007380ff0977ac */ /* 0x000ee20008000800 */
[----:B------:R-:W-:Y:S01]  /*1400*/  BSSY.RECONVERGENT B2, `(.L_x_27) ;  /* 0x0000028000027945 */ /* 0x000fe20003800200 */
[----:B------:R-:W-:Y:S01]  /*1410*/  UMOV UR5, 0x400 ;  /* 0x0000040000057882 */ /* 0x000fe20000000000 */
[----:B---3--:R-:W-:Y:S01]  /*1420*/  IMAD R12, R10, UR9, R14 ;  /* 0x000000090a0c7c24 */ /* 0x008fe2000f8e020e */
[----:B--2---:R-:W-:-:S06]  /*1430*/  ULEA UR5, UR6, UR5, 0x18 ;  /* 0x0000000506057291 */ /* 0x004fcc000f8ec0ff */
[----:B------:R-:W-:-:S05]  /*1440*/  LEA R12, R12, UR5, 0x2 ;  /* 0x000000050c0c7c11 */ /* 0x000fca000f8e10ff */
[----:B------:R-:W2:Y:S02]  /*1450*/  LDS R13, [R12] ;  /* 0x000000000c0d7984 */ /* 0x000ea40000000800 */
[C---:B--2---:R-:W-:Y:S01]  /*1460*/  FADD R20, -R13.reuse, R18 ;  /* 0x000000120d147221 */ /* 0x044fe20000000100 */
[----:B------:R-:W-:Y:S01]  /*1470*/  FADD R19, R13, R19 ;  /* 0x000000130d137221 */ /* 0x000fe20000000000 */
[----:B------:R-:W-:-:S03]  /*1480*/  IADD3 R13, PT, PT, R14, 0x1, RZ ;  /* 0x000000010e0d7810 */ /* 0x000fc60007ffe0ff */
[----:B------:R-:W-:Y:S02]  /*1490*/  FMNMX R20, RZ, R20, !PT ;  /* 0x00000014ff147209 */ /* 0x000fe40007800000 */
[----:B------:R-:W-:Y:S02]  /*14a0*/  FMNMX R18, RZ, R19, !PT ;  /* 0x00000013ff127209 */ /* 0x000fe40007800000 */
[----:B------:R-:W-:Y:S02]  /*14b0*/  FSETP.GT.AND P3, PT, R20, R23, PT ;  /* 0x000000171400720b */ /* 0x000fe40003f64000 */
[----:B------:R-:W-:Y:S02]  /*14c0*/  FSETP.GT.AND P1, PT, R18, R21, PT ;  /* 0x000000151200720b */ /* 0x000fe40003f24000 */
[----:B------:R-:W-:Y:S02]  /*14d0*/  FSETP.NEU.AND P2, PT, R20, RZ, PT ;  /* 0x000000ff1400720b */ /* 0x000fe40003f4d000 */
[----:B------:R-:W-:-:S04]  /*14e0*/  FSETP.NEU.AND P0, PT, R18, RZ, PT ;  /* 0x000000ff1200720b */ /* 0x000fc80003f0d000 */
[-C--:B------:R-:W-:Y:S02]  /*14f0*/  SEL R17, R15, R13.reuse, P0 ;  /* 0x0000000d0f117207 */ /* 0x080fe40000000000 */
[----:B------:R-:W-:Y:S02]  /*1500*/  SEL R15, R16, R13, P2 ;  /* 0x0000000d100f7207 */ /* 0x000fe40001000000 */
[----:B-1----:R-:W-:Y:S02]  /*1510*/  @P3 FSEL R23, R20, R23, P2 ;  /* 0x0000001714173208 */ /* 0x002fe40001000000 */
[----:B0-----:R-:W-:-:S03]  /*1520*/  @P1 FSEL R21, R18, R21, P0 ;  /* 0x0000001512151208 */ /* 0x001fc60000000000 */
        /* <DEDUP_REMOVED lines=8> */
[----:B------:R-:W-:Y:S02]  /*15b0*/  IMAD.MOV.U32 R8, RZ, RZ, R10 ;  /* 0x000000ffff087224 */ /* 0x000fe400078e000a */
[----:B------:R-:W-:Y:S01]  /*15c0*/  IMAD.MOV.U32 R9, RZ, RZ, R15 ;  /* 0x000000ffff097224 */ /* 0x000fe200078e000f */
[----:B------:R0:W-:Y:S01]  /*15d0*/  STG.E desc[UR10][R2.64], R23 ;  /* 0x0000001702007986 */ /* 0x0001e2000c10190a */
[----:B------:R-:W-:Y:S01]  /*15e0*/  IMAD.MOV.U32 R6, RZ, RZ, R14 ;  /* 0x000000ffff067224 */ /* 0x000fe200078e000e */
[----:B------:R-:W-:Y:S06]  /*15f0*/  BRA `(.L_x_29) ;  /* 0x0000000000207947 */ /* 0x000fec0003800000 */
.L_x_28:
        /* <DEDUP_REMOVED lines=8> */
.L_x_29:
[----:B------:R-:W-:Y:S05]  /*1680*/  BSYNC.RECONVERGENT B2 ;  /* 0x0000000000027941 */ /* 0x000fea0003800200 */
.L_x_27:
[----:B------:R-:W-:-:S13]  /*1690*/  ISETP.NE.AND P0, PT, R11, 0x1, PT ;  /* 0x000000010b00780c */ /* 0x000fda0003f05270 */
[----:B------:R-:W-:Y:S05]  /*16a0*/  @!P0 BRA `(.L_x_26) ;  /* 0x0000000400208947 */ /* 0x000fea0003800000 */
[----:B01----:R-:W0:Y:S01]  /*16b0*/  LDS R23, [R12+0x4] ;  /* 0x000004000c177984 */ /* 0x003e220000000800 */
[----:B------:R-:W-:Y:S01]  /*16c0*/  IADD3 R16, PT, PT, R14, 0x2, RZ ;  /* 0x000000020e107810 */ /* 0x000fe20007ffe0ff */
[----:B------:R-:W-:Y:S01]  /*16d0*/  BSSY.RECONVERGENT B2, `(.L_x_30) ;  /* 0x0000021000027945 */ /* 0x000fe20003800200 */
        /* <DEDUP_REMOVED lines=24> */
.L_x_31:
        /* <DEDUP_REMOVED lines=8> */
.L_x_32:
[----:B------:R-:W-:Y:S05]  /*18e0*/  BSYNC.RECONVERGENT B2 ;  /* 0x0000000000027941 */ /* 0x000fea0003800200 */
.L_x_30:
[----:B------:R-:W-:-:S13]  /*18f0*/  ISETP.NE.AND P0, PT, R11, 0x2, PT ;  /* 0x000000020b00780c */ /* 0x000fda0003f05270 */
[----:B------:R-:W-:Y:S05]  /*1900*/  @!P0 BRA `(.L_x_26) ;  /* 0x0000000000888947 */ /* 0x000fea0003800000 */
[----:B------:R2:W3:Y:S02]  /*1910*/  LDS R13, [R12+0x8] ;  /* 0x000008000c0d7984 */ /* 0x0004e40000000800 */
[----:B--2---:R-:W-:Y:S01]  /*1920*/  IADD3 R12, PT, PT, R14, 0x3, RZ ;  /* 0x000000030e0c7810 */ /* 0x004fe20007ffe0ff */
[--C-:B---3--:R-:W-:Y:S01]  /*1930*/  FADD R18, R18, R13.reuse ;  /* 0x0000000d12127221 */ /* 0x108fe20000000000 */
        /* <DEDUP_REMOVED lines=9> */
[----:B0-----:R-:W-:Y:S02]  /*19d0*/  @P1 FSEL R21, R18, R21, P0 ;  /* 0x0000001512151208 */ /* 0x001fe40000000000 */
[----:B-1----:R-:W-:-:S04]  /*19e0*/  @P3 FSEL R19, R20, R19, P2 ;  /* 0x0000001314133208 */ /* 0x002fc80001000000 */
        /* <DEDUP_REMOVED lines=12> */
.L_x_33:
        /* <DEDUP_REMOVED lines=8> */
.L_x_26:
[----:B------:R-:W-:Y:S05]  /*1b30*/  BSYNC.RECONVERGENT B0 ;  /* 0x0000000000007941 */ /* 0x000fea0003800200 */
.L_x_25:
[C---:B------:R-:W-:Y:S02]  /*1b40*/  ISETP.NE.AND P0, PT, R10.reuse, UR7, PT ;  /* 0x000000070a007c0c */ /* 0x040fe4000bf05270 */
[----:B------:R-:W-:-:S11]  /*1b50*/  IADD3 R10, PT, PT, R10, 0x1, RZ ;  /* 0x000000010a0a7810 */ /* 0x000fd60007ffe0ff */
[----:B------:R-:W-:Y:S05]  /*1b60*/  @P0 BRA `(.L_x_34) ;  /* 0xffffffec00880947 */ /* 0x000fea000383ffff */
[----:B------:R-:W-:-:S07]  /*1b70*/  VIADD R9, R9, 0x1 ;  /* 0x0000000109097836 */ /* 0x000fce0000000000 */
.L_x_14:
[----:B------:R-:W-:Y:S05]  /*1b80*/  BSYNC.RECONVERGENT B1 ;  /* 0x0000000000017941 */ /* 0x000fea0003800200 */
.L_x_13:
[----:B------:R-:W-:Y:S01]  /*1b90*/  ISETP.GT.AND P0, PT, R8, UR4, PT ;  /* 0x0000000408007c0c */ /* 0x000fe2000bf04270 */
[----:B------:R-:W-:-:S12]  /*1ba0*/  BSSY.RECONVERGENT B0, `(.L_x_35) ;  /* 0x0000025000007945 */ /* 0x000fd80003800200 */
[----:B------:R-:W-:Y:S05]  /*1bb0*/  @P0 BRA `(.L_x_36) ;  /* 0x0000000000480947 */ /* 0x000fea0003800000 */
[----:B--2-4-:R-:W2:Y:S01]  /*1bc0*/  LDC.64 R12, c[0x0][0x3b0] ;  /* 0x0000ec00ff0c7b82 */ /* 0x014ea20000000a00 */
[----:B------:R-:W-:Y:S01]  /*1bd0*/  IADD3 R8, PT, PT, -R8, UR4, RZ ;  /* 0x0000000408087c10 */ /* 0x000fe2000fffe1ff */
[----:B------:R-:W-:Y:S02]  /*1be0*/  IMAD R0, R0, UR8, R7 ;  /* 0x0000000800007c24 */ /* 0x000fe4000f8e0207 */
[----:B01-3--:R-:W-:Y:S01]  /*1bf0*/  VIADD R19, R6, 0x1 ;  /* 0x0000000106137836 */ /* 0x00bfe20000000000 */
[C---:B------:R-:W-:Y:S01]  /*1c00*/  IADD3 R17, PT, PT, R8.reuse, 0x1, R6 ;  /* 0x0000000108117810 */ /* 0x040fe20007ffe006 */
[----:B------:R-:W-:Y:S02]  /*1c10*/  IMAD.IADD R15, R8, 0x1, R9 ;  /* 0x00000001080f7824 */ /* 0x000fe400078e0209 */
[----:B------:R-:W0:Y:S08]  /*1c20*/  LDC.64 R10, c[0x0][0x3b8] ;  /* 0x0000ee00ff0a7b82 */ /* 0x000e300000000a00 */
[----:B------:R-:W1:Y:S08]  /*1c30*/  LDC.64 R4, c[0x0][0x3c0] ;  /* 0x0000f000ff047b82 */ /* 0x000e700000000a00 */
[----:B------:R-:W3:Y:S01]  /*1c40*/  LDC.64 R2, c[0x0][0x3c8] ;  /* 0x0000f200ff027b82 */ /* 0x000ee20000000a00 */
[----:B--2---:R-:W-:-:S05]  /*1c50*/  IMAD.WIDE.U32 R6, R0, 0x4, R12 ;  /* 0x0000000400067825 */ /* 0x004fca00078e000c */
[----:B------:R2:W-:Y:S01]  /*1c60*/  STG.E desc[UR10][R6.64], R15 ;  /* 0x0000000f06007986 */ /* 0x0005e2000c10190a */
[----:B0-----:R-:W-:-:S05]  /*1c70*/  IMAD.WIDE.U32 R10, R0, 0x4, R10 ;  /* 0x00000004000a7825 */ /* 0x001fca00078e000a */
[----:B------:R2:W-:Y:S01]  /*1c80*/  STG.E desc[UR10][R10.64], R9 ;  /* 0x000000090a007986 */ /* 0x0005e2000c10190a */
[----:B-1----:R-:W-:-:S05]  /*1c90*/  IMAD.WIDE.U32 R4, R0, 0x4, R4 ;  /* 0x0000000400047825 */ /* 0x002fca00078e0004 */
[----:B------:R2:W-:Y:S01]  /*1ca0*/  STG.E desc[UR10][R4.64], R17 ;  /* 0x0000001104007986 */ /* 0x0005e2000c10190a */
[----:B---3--:R-:W-:-:S05]  /*1cb0*/  IMAD.WIDE.U32 R2, R0, 0x4, R2 ;  /* 0x0000000400027825 */ /* 0x008fca00078e0002 */
[----:B------:R2:W-:Y:S01]  /*1cc0*/  STG.E desc[UR10][R2.64], R19 ;  /* 0x0000001302007986 */ /* 0x0005e2000c10190a */
[----:B------:R-:W-:Y:S05]  /*1cd0*/  BRA `(.L_x_37) ;  /* 0x0000000000447947 */ /* 0x000fea0003800000 */
.L_x_36:
[----:B--2-4-:R-:W2:Y:S01]  /*1ce0*/  LDC.64 R12, c[0x0][0x3b0] ;  /* 0x0000ec00ff0c7b82 */ /* 0x014ea20000000a00 */
[----:B------:R-:W-:Y:S02]  /*1cf0*/  IMAD R0, R0, UR8, R7 ;  /* 0x0000000800007c24 */ /* 0x000fe4000f8e0207 */
[----:B------:R-:W-:Y:S02]  /*1d00*/  VIADD R8, R8, -UR4 ;  /* 0x8000000408087c36 */ /* 0x000fe40008000000 */
[----:B------:R-:W-:Y:S02]  /*1d10*/  VIADD R17, R6, 0x1 ;  /* 0x0000000106117836 */ /* 0x000fe40000000000 */
[C---:B------:R-:W-:Y:S01]  /*1d20*/  IMAD.IADD R7, R8.reuse, 0x1, R9 ;  /* 0x0000000108077824 */ /* 0x040fe200078e0209 */
[----:B------:R-:W4:Y:S01]  /*1d30*/  LDC.64 R10, c[0x0][0x3b8] ;  /* 0x0000ee00ff0a7b82 */ /* 0x000f220000000a00 */
[----:B---3--:R-:W-:-:S07]  /*1d40*/  IADD3 R15, PT, PT, R8, 0x1, R6 ;  /* 0x00000001080f7810 */ /* 0x008fce0007ffe006 */
[----:B01----:R-:W0:Y:S08]  /*1d50*/  LDC.64 R4, c[0x0][0x3c8] ;  /* 0x0000f200ff047b82 */ /* 0x003e300000000a00 */
[----:B------:R-:W1:Y:S01]  /*1d60*/  LDC.64 R2, c[0x0][0x3c0] ;  /* 0x0000f000ff027b82 */ /* 0x000e620000000a00 */
[----:B--2---:R-:W-:-:S05]  /*1d70*/  IMAD.WIDE.U32 R12, R0, 0x4, R12 ;  /* 0x00000004000c7825 */ /* 0x004fca00078e000c */
[----:B------:R3:W-:Y:S01]  /*1d80*/  STG.E desc[UR10][R12.64], R9 ;  /* 0x000000090c007986 */ /* 0x0007e2000c10190a */
[----:B----4-:R-:W-:-:S05]  /*1d90*/  IMAD.WIDE.U32 R10, R0, 0x4, R10 ;  /* 0x00000004000a7825 */ /* 0x010fca00078e000a */
[----:B------:R3:W-:Y:S01]  /*1da0*/  STG.E desc[UR10][R10.64], R7 ;  /* 0x000000070a007986 */ /* 0x0007e2000c10190a */
[----:B0-----:R-:W-:-:S05]  /*1db0*/  IMAD.WIDE.U32 R4, R0, 0x4, R4 ;  /* 0x0000000400047825 */ /* 0x001fca00078e0004 */
[----:B------:R3:W-:Y:S01]  /*1dc0*/  STG.E desc[UR10][R4.64], R15 ;  /* 0x0000000f04007986 */ /* 0x0007e2000c10190a */
[----:B-1----:R-:W-:-:S05]  /*1dd0*/  IMAD.WIDE.U32 R2, R0, 0x4, R2 ;  /* 0x0000000400027825 */ /* 0x002fca00078e0002 */
[----:B------:R3:W-:Y:S02]  /*1de0*/  STG.E desc[UR10][R2.64], R17 ;  /* 0x0000001102007986 */ /* 0x0007e4000c10190a */
.L_x_37:
[----:B------:R-:W-:Y:S05]  /*1df0*/  BSYNC.RECONVERGENT B0 ;  /* 0x0000000000007941 */ /* 0x000fea0003800200 */
.L_x_35:
[----:B--23--:R-:W0:Y:S01]  /*1e00*/  LDC.64 R2, c[0x0][0x3a0] ;  /* 0x0000e800ff027b82 */ /* 0x00ce220000000a00 */
[----:B------:R-:W1:Y:S07]  /*1e10*/  LDCU UR4, c[0x0][0x39c] ;  /* 0x00007380ff0477ac */ /* 0x000e6e0008000800 */
[----:B------:R-:W2:Y:S01]  /*1e20*/  LDC.64 R4, c[0x0][0x3a8] ;  /* 0x0000ea00ff047b82 */ /* 0x000ea20000000a00 */
[----:B0-----:R-:W-:-:S06]  /*1e30*/  IMAD.WIDE.U32 R2, R0, 0x4, R2 ;  /* 0x0000000400027825 */ /* 0x001fcc00078e0002 */
[----:B------:R1:W3:Y:S01]  /*1e40*/  LDG.E R2, desc[UR10][R2.64] ;  /* 0x0000000a02027981 */ /* 0x0002e2000c1e1900 */
[----:B--2---:R-:W-:-:S05]  /*1e50*/  IMAD.WIDE.U32 R4, R0, 0x4, R4 ;  /* 0x0000000400047825 */ /* 0x004fca00078e0004 */
[----:B------:R-:W2:Y:S01]  /*1e60*/  LDG.E R7, desc[UR10][R4.64] ;  /* 0x0000000a04077981 */ /* 0x000ea2000c1e1900 */
[----:B-1----:R-:W-:-:S04]  /*1e70*/  I2FP.F32.S32 R3, UR4 ;  /* 0x0000000400037c45 */ /* 0x002fc80008201400 */
[----:B------:R-:W0:Y:S01]  /*1e80*/  MUFU.RCP R6, R3 ;  /* 0x0000000300067308 */ /* 0x000e220000001000 */
[----:B------:R-:W-:Y:S01]  /*1e90*/  BSSY.RECONVERGENT B0, `(.L_x_38) ;  /* 0x000000d000007945 */ /* 0x000fe20003800200 */
[----:B0-----:R-:W-:-:S04]  /*1ea0*/  FFMA R9, -R3, R6, 1 ;  /* 0x3f80000003097423 */ /* 0x001fc80000000106 */
[----:B------:R-:W-:Y:S01]  /*1eb0*/  FFMA R9, R6, R9, R6 ;  /* 0x0000000906097223 */ /* 0x000fe20000000006 */
[----:B---3--:R-:W-:-:S05]  /*1ec0*/  I2FP.F32.S32 R0, R2 ;  /* 0x0000000200007245 */ /* 0x008fca0000201400 */
[----:B--2---:R-:W-:-:S04]  /*1ed0*/  FMUL R0, R0, R7 ;  /* 0x0000000700007220 */ /* 0x004fc80000400000 */
[----:B------:R-:W0:Y:S01]  /*1ee0*/  FCHK P0, R0, R3 ;  /* 0x0000000300007302 */ /* 0x000e220000000000 */
[----:B------:R-:W-:-:S04]  /*1ef0*/  FFMA R6, R0, R9, RZ ;  /* 0x0000000900067223 */ /* 0x000fc800000000ff */
[----:B------:R-:W-:-:S04]  /*1f00*/  FFMA R2, -R3, R6, R0 ;  /* 0x0000000603027223 */ /* 0x000fc80000000100 */
[----:B------:R-:W-:Y:S01]  /*1f10*/  FFMA R9, R9, R2, R6 ;  /* 0x0000000209097223 */ /* 0x000fe20000000006 */
[----:B0-----:R-:W-:Y:S06]  /*1f20*/  @!P0 BRA `(.L_x_39) ;  /* 0x00000000000c8947 */ /* 0x001fec0003800000 */
[----:B------:R-:W-:-:S07]  /*1f30*/  MOV R2, 0x1f50 ;  /* 0x00001f5000027802 */ /* 0x000fce0000000f00 */
[----:B------:R-:W-:Y:S05]  /*1f40*/  CALL.REL.NOINC `($__internal_0_$__cuda_sm3x_div_rn_noftz_f32_slowpath) ;  /* 0x0000000000107944 */ /* 0x000fea0003c00000 */
[----:B------:R-:W-:-:S07]  /*1f50*/  IMAD.MOV.U32 R9, RZ, RZ, R0 ;  /* 0x000000ffff097224 */ /* 0x000fce00078e0000 */
.L_x_39:
[----:B------:R-:W-:Y:S05]  /*1f60*/  BSYNC.RECONVERGENT B0 ;  /* 0x0000000000007941 */ /* 0x000fea0003800200 */
.L_x_38:
[----:B------:R-:W-:Y:S01]  /*1f70*/  STG.E desc[UR10][R4.64], R9 ;  /* 0x0000000904007986 */ /* 0x000fe2000c10190a */
[----:B------:R-:W-:Y:S05]  /*1f80*/  EXIT ;  /* 0x000000000000794d */ /* 0x000fea0003800000 */
        .weak           $__internal_0_$__cuda_sm3x_div_rn_noftz_f32_slowpath
        .type           $__internal_0_$__cuda_sm3x_div_rn_noftz_f32_slowpath,@function
        .size           $__internal_0_$__cuda_sm3x_div_rn_noftz_f32_slowpath,(.L_x_52 - $__internal_0_$__cuda_sm3x_div_rn_noftz_f32_slowpath)
$__internal_0_$__cuda_sm3x_div_rn_noftz_f32_slowpath:
[--C-:B------:R-:W-:Y:S01]  /*1f90*/  SHF.R.U32.HI R7, RZ, 0x17, R3.reuse ;  /* 0x00000017ff077819 */ /* 0x100fe20000011603 */
[----:B------:R-:W-:Y:S01]  /*1fa0*/  BSSY.RECONVERGENT B1, `(.L_x_40) ;  /* 0x0000064000017945 */ /* 0x000fe20003800200 */
[--C-:B------:R-:W-:Y:S01]  /*1fb0*/  SHF.R.U32.HI R6, RZ, 0x17, R0.reuse ;  /* 0x00000017ff067819 */ /* 0x100fe20000011600 */
[----:B------:R-:W-:Y:S01]  /*1fc0*/  IMAD.MOV.U32 R8, RZ, RZ, R0 ;  /* 0x000000ffff087224 */ /* 0x000fe200078e0000 */
[----:B------:R-:W-:Y:S01]  /*1fd0*/  LOP3.LUT R7, R7, 0xff, RZ, 0xc0, !PT ;  /* 0x000000ff07077812 */ /* 0x000fe200078ec0ff */
[----:B------:R-:W-:Y:S01]  /*1fe0*/  IMAD.MOV.U32 R9, RZ, RZ, R3 ;  /* 0x000000ffff097224 */ /* 0x000fe200078e0003 */
[----:B------:R-:W-:-:S03]  /*1ff0*/  LOP3.LUT R6, R6, 0xff, RZ, 0xc0, !PT ;  /* 0x000000ff06067812 */ /* 0x000fc600078ec0ff */
[----:B------:R-:W-:Y:S01]  /*2000*/  VIADD R12, R7, 0xffffffff ;  /* 0xffffffff070c7836 */ /* 0x000fe20000000000 */
[----:B------:R-:W-:-:S04]  /*2010*/  IADD3 R11, PT, PT, R6, -0x1, RZ ;  /* 0xffffffff060b7810 */ /* 0x000fc80007ffe0ff */
[----:B------:R-:W-:-:S04]  /*2020*/  ISETP.GT.U32.AND P0, PT, R12, 0xfd, PT ;  /* 0x000000fd0c00780c */ /* 0x000fc80003f04070 */
[----:B------:R-:W-:-:S13]  /*2030*/  ISETP.GT.U32.OR P0, PT, R11, 0xfd, P0 ;  /* 0x000000fd0b00780c */ /* 0x000fda0000704470 */
[----:B------:R-:W-:Y:S01]  /*2040*/  @!P0 IMAD.MOV.U32 R10, RZ, RZ, RZ ;  /* 0x000000ffff0a8224 */ /* 0x000fe200078e00ff */
[----:B------:R-:W-:Y:S06]  /*2050*/  @!P0 BRA `(.L_x_41) ;  /* 0x00000000005c8947 */ /* 0x000fec0003800000 */
[----:B------:R-:W-:Y:S02]  /*2060*/  FSETP.GTU.FTZ.AND P0, PT, |R0|, +INF , PT ;  /* 0x7f8000000000780b */ /* 0x000fe40003f1c200 */
[----:B------:R-:W-:-:S04]  /*2070*/  FSETP.GTU.FTZ.AND P1, PT, |R3|, +INF , PT ;  /* 0x7f8000000300780b */ /* 0x000fc80003f3c200 */
[----:B------:R-:W-:-:S13]  /*2080*/  PLOP3.LUT P0, PT, P0, P1, PT, 0xf8, 0x8f ;  /* 0x00000000008f781c */ /* 0x000fda0000703f70 */
[----:B------:R-:W-:Y:S05]  /*2090*/  @P0 BRA `(.L_x_42) ;  /* 0x00000004004c0947 */ /* 0x000fea0003800000 */
[----:B------:R-:W-:-:S13]  /*20a0*/  LOP3.LUT P0, RZ, R9, 0x7fffffff, R8, 0xc8, !PT ;  /* 0x7fffffff09ff7812 */ /* 0x000fda000780c808 */
[----:B------:R-:W-:Y:S05]  /*20b0*/  @!P0 BRA `(.L_x_43) ;  /* 0x00000004003c8947 */ /* 0x000fea0003800000 */
[C---:B------:R-:W-:Y:S02]  /*20c0*/  FSETP.NEU.FTZ.AND P2, PT, |R0|.reuse, +INF , PT ;  /* 0x7f8000000000780b */ /* 0x040fe40003f5d200 */
[----:B------:R-:W-:Y:S02]  /*20d0*/  FSETP.NEU.FTZ.AND P1, PT, |R3|, +INF , PT ;  /* 0x7f8000000300780b */ /* 0x000fe40003f3d200 */
[----:B------:R-:W-:-:S11]  /*20e0*/  FSETP.NEU.FTZ.AND P0, PT, |R0|, +INF , PT ;  /* 0x7f8000000000780b */ /* 0x000fd60003f1d200 */
[----:B------:R-:W-:Y:S05]  /*20f0*/  @!P1 BRA !P2, `(.L_x_43) ;  /* 0x00000004002c9947 */ /* 0x000fea0005000000 */
[----:B------:R-:W-:-:S04]  /*2100*/  LOP3.LUT P2, RZ, R8, 0x7fffffff, RZ, 0xc0, !PT ;  /* 0x7fffffff08ff7812 */ /* 0x000fc8000784c0ff */
[----:B------:R-:W-:-:S13]  /*2110*/  PLOP3.LUT P1, PT, P1, P2, PT, 0x2f, 0xf2 ;  /* 0x0000000000f2781c */ /* 0x000fda0000f24577 */
[----:B------:R-:W-:Y:S05]  /*2120*/  @P1 BRA `(.L_x_44) ;  /* 0x0000000400181947 */ /* 0x000fea0003800000 */
[----:B------:R-:W-:-:S04]  /*2130*/  LOP3.LUT P1, RZ, R9, 0x7fffffff, RZ, 0xc0, !PT ;  /* 0x7fffffff09ff7812 */ /* 0x000fc8000782c0ff */
[----:B------:R-:W-:-:S13]  /*2140*/  PLOP3.LUT P0, PT, P0, P1, PT, 0x2f, 0xf2 ;  /* 0x0000000000f2781c */ /* 0x000fda0000702577 */
[----:B------:R-:W-:Y:S05]  /*2150*/  @P0 BRA `(.L_x_45) ;  /* 0x0000000400000947 */ /* 0x000fea0003800000 */
[----:B------:R-:W-:Y:S02]  /*2160*/  ISETP.GE.AND P0, PT, R11, RZ, PT ;  /* 0x000000ff0b00720c */ /* 0x000fe40003f06270 */
[----:B------:R-:W-:-:S11]  /*2170*/  ISETP.GE.AND P1, PT, R12, RZ, PT ;  /* 0x000000ff0c00720c */ /* 0x000fd60003f26270 */
[----:B------:R-:W-:Y:S02]  /*2180*/  @P0 IMAD.MOV.U32 R10, RZ, RZ, RZ ;  /* 0x000000ffff0a0224 */ /* 0x000fe400078e00ff */
[----:B------:R-:W-:Y:S01]  /*2190*/  @!P0 FFMA R8, R0, 1.84467440737095516160e+19, RZ ;  /* 0x5f80000000088823 */ /* 0x000fe200000000ff */
[----:B------:R-:W-:Y:S02]  /*21a0*/  @!P0 IMAD.MOV.U32 R10, RZ, RZ, -0x40 ;  /* 0xffffffc0ff0a8424 */ /* 0x000fe400078e00ff */
[----:B------:R-:W-:Y:S02]  /*21b0*/  @!P1 FFMA R9, R3, 1.84467440737095516160e+19, RZ ;  /* 0x5f80000003099823 */ /* 0x000fe400000000ff */
[----:B------:R-:W-:-:S07]  /*21c0*/  @!P1 VIADD R10, R10, 0x40 ;  /* 0x000000400a0a9836 */ /* 0x000fce0000000000 */
.L_x_41:
[----:B------:R-:W-:Y:S01]  /*21d0*/  LEA R0, R7, 0xc0800000, 0x17 ;  /* 0xc080000007007811 */ /* 0x000fe200078eb8ff */
[----:B------:R-:W-:Y:S01]  /*21e0*/  VIADD R6, R6, 0xffffff81 ;  /* 0xffffff8106067836 */ /* 0x000fe20000000000 */
[----:B------:R-:W-:Y:S03]  /*21f0*/  BSSY.RECONVERGENT B2, `(.L_x_46) ;  /* 0x0000035000027945 */ /* 0x000fe60003800200 */
[----:B------:R-:W-:Y:S01]  /*2200*/  IMAD.IADD R9, R9, 0x1, -R0 ;  /* 0x0000000109097824 */ /* 0x000fe200078e0a00 */
[C---:B------:R-:W-:Y:S01]  /*2210*/  IADD3 R7, PT, PT, R6.reuse, 0x7f, -R7 ;  /* 0x0000007f06077810 */ /* 0x040fe20007ffe807 */
[----:B------:R-:W-:Y:S02]  /*2220*/  IMAD R0, R6, -0x800000, R8 ;  /* 0xff80000006007824 */ /* 0x000fe400078e0208 */
[----:B------:R-:W0:Y:S01]  /*2230*/  MUFU.RCP R3, R9 ;  /* 0x0000000900037308 */ /* 0x000e220000001000 */
[----:B------:R-:W-:Y:S01]  /*2240*/  FADD.FTZ R11, -R9, -RZ ;  /* 0x800000ff090b7221 */ /* 0x000fe20000010100 */
[----:B------:R-:W-:-:S03]  /*2250*/  IADD3 R7, PT, PT, R7, R10, RZ ;  /* 0x0000000a07077210 */ /* 0x000fc60007ffe0ff */
[----:B0-----:R-:W-:-:S04]  /*2260*/  FFMA R12, R3, R11, 1 ;  /* 0x3f800000030c7423 */ /* 0x001fc8000000000b */
[----:B------:R-:W-:-:S04]  /*2270*/  FFMA R12, R3, R12, R3 ;  /* 0x0000000c030c7223 */ /* 0x000fc80000000003 */
[----:B------:R-:W-:-:S04]  /*2280*/  FFMA R3, R0, R12, RZ ;  /* 0x0000000c00037223 */ /* 0x000fc800000000ff */
[----:B------:R-:W-:-:S04]  /*2290*/  FFMA R8, R11, R3, R0 ;  /* 0x000000030b087223 */ /* 0x000fc80000000000 */
[----:B------:R-:W-:-:S04]  /*22a0*/  FFMA R13, R12, R8, R3 ;  /* 0x000000080c0d7223 */ /* 0x000fc80000000003 */
[----:B------:R-:W-:-:S04]  /*22b0*/  FFMA R8, R11, R13, R0 ;  /* 0x0000000d0b087223 */ /* 0x000fc80000000000 */
[----:B------:R-:W-:-:S05]  /*22c0*/  FFMA R0, R12, R8, R13 ;  /* 0x000000080c007223 */ /* 0x000fca000000000d */
[----:B------:R-:W-:-:S04]  /*22d0*/  SHF.R.U32.HI R3, RZ, 0x17, R0 ;  /* 0x00000017ff037819 */ /* 0x000fc80000011600 */
[----:B------:R-:W-:-:S05]  /*22e0*/  LOP3.LUT R3, R3, 0xff, RZ, 0xc0, !PT ;  /* 0x000000ff03037812 */ /* 0x000fca00078ec0ff */
[----:B------:R-:W-:-:S04]  /*22f0*/  IMAD.IADD R9, R3, 0x1, R7 ;  /* 0x0000000103097824 */ /* 0x000fc800078e0207 */
[----:B------:R-:W-:-:S05]  /*2300*/  VIADD R3, R9, 0xffffffff ;  /* 0xffffffff09037836 */ /* 0x000fca0000000000 */
[----:B------:R-:W-:-:S13]  /*2310*/  ISETP.GE.U32.AND P0, PT, R3, 0xfe, PT ;  /* 0x000000fe0300780c */ /* 0x000fda0003f06070 */
[----:B------:R-:W-:Y:S05]  /*2320*/  @!P0 BRA `(.L_x_47) ;  /* 0x0000000000808947 */ /* 0x000fea0003800000 */
[----:B------:R-:W-:-:S13]  /*2330*/  ISETP.GT.AND P0, PT, R9, 0xfe, PT ;  /* 0x000000fe0900780c */ /* 0x000fda0003f04270 */
[----:B------:R-:W-:Y:S05]  /*2340*/  @P0 BRA `(.L_x_48) ;  /* 0x00000000006c0947 */ /* 0x000fea0003800000 */
[----:B------:R-:W-:-:S13]  /*2350*/  ISETP.GE.AND P0, PT, R9, 0x1, PT ;  /* 0x000000010900780c */ /* 0x000fda0003f06270 */
[----:B------:R-:W-:Y:S05]  /*2360*/  @P0 BRA `(.L_x_49) ;  /* 0x0000000000740947 */ /* 0x000fea0003800000 */
[----:B------:R-:W-:Y:S02]  /*2370*/  ISETP.GE.AND P0, PT, R9, -0x18, PT ;  /* 0xffffffe80900780c */ /* 0x000fe40003f06270 */
[----:B------:R-:W-:-:S11]  /*2380*/  LOP3.LUT R0, R0, 0x80000000, RZ, 0xc0, !PT ;  /* 0x8000000000007812 */ /* 0x000fd600078ec0ff */
[----:B------:R-:W-:Y:S05]  /*2390*/  @!P0 BRA `(.L_x_49) ;  /* 0x0000000000688947 */ /* 0x000fea0003800000 */
[CCC-:B------:R-:W-:Y:S01]  /*23a0*/  FFMA.RZ R3, R12.reuse, R8.reuse, R13.reuse ;  /* 0x000000080c037223 */ /* 0x1c0fe2000000c00d */
[CCC-:B------:R-:W-:Y:S01]  /*23b0*/  FFMA.RM R6, R12.reuse, R8.reuse, R13.reuse ;  /* 0x000000080c067223 */ /* 0x1c0fe2000000400d */
[C---:B------:R-:W-:Y:S02]  /*23c0*/  ISETP.NE.AND P2, PT, R9.reuse, RZ, PT ;  /* 0x000000ff0900720c */ /* 0x040fe40003f45270 */
[----:B------:R-:W-:Y:S02]  /*23d0*/  ISETP.NE.AND P1, PT, R9, RZ, PT ;  /* 0x000000ff0900720c */ /* 0x000fe40003f25270 */
[----:B------:R-:W-:Y:S01]  /*23e0*/  LOP3.LUT R7, R3, 0x7fffff, RZ, 0xc0, !PT ;  /* 0x007fffff03077812 */ /* 0x000fe200078ec0ff */
[----:B------:R-:W-:Y:S01]  /*23f0*/  FFMA.RP R3, R12, R8, R13 ;  /* 0x000000080c037223 */ /* 0x000fe2000000800d */
[----:B------:R-:W-:Y:S02]  /*2400*/  VIADD R8, R9, 0x20 ;  /* 0x0000002009087836 */ /* 0x000fe40000000000 */
[----:B------:R-:W-:Y:S01]  /*2410*/  LOP3.LUT R7, R7, 0x800000, RZ, 0xfc, !PT ;  /* 0x0080000007077812 */ /* 0x000fe200078efcff */
[----:B------:R-:W-:Y:S01]  /*2420*/  IMAD.MOV R9, RZ, RZ, -R9 ;  /* 0x000000ffff097224 */ /* 0x000fe200078e0a09 */
[----:B------:R-:W-:-:S02]  /*2430*/  FSETP.NEU.FTZ.AND P0, PT, R3, R6, PT ;  /* 0x000000060300720b */ /* 0x000fc40003f1d000 */
[----:B------:R-:W-:Y:S02]  /*2440*/  SHF.L.U32 R8, R7, R8, RZ ;  /* 0x0000000807087219 */ /* 0x000fe400000006ff */
[----:B------:R-:W-:Y:S02]  /*2450*/  SEL R6, R9, RZ, P2 ;  /* 0x000000ff09067207 */ /* 0x000fe40001000000 */
[----:B------:R-:W-:Y:S02]  /*2460*/  ISETP.NE.AND P1, PT, R8, RZ, P1 ;  /* 0x000000ff0800720c */ /* 0x000fe40000f25270 */
[----:B------:R-:W-:Y:S02]  /*2470*/  SHF.R.U32.HI R6, RZ, R6, R7 ;  /* 0x00000006ff067219 */ /* 0x000fe40000011607 */
[----:B------:R-:W-:Y:S02]  /*2480*/  PLOP3.LUT P0, PT, P0, P1, PT, 0xf8, 0x8f ;  /* 0x00000000008f781c */ /* 0x000fe40000703f70 */
[----:B------:R-:W-:-:S02]  /*2490*/  SHF.R.U32.HI R8, RZ, 0x1, R6 ;  /* 0x00000001ff087819 */ /* 0x000fc40000011606 */
[----:B------:R-:W-:-:S04]  /*24a0*/  SEL R3, RZ, 0x1, !P0 ;  /* 0x00000001ff037807 */ /* 0x000fc80004000000 */
[----:B------:R-:W-:-:S04]  /*24b0*/  LOP3.LUT R3, R3, 0x1, R8, 0xf8, !PT ;  /* 0x0000000103037812 */ /* 0x000fc800078ef808 */
[----:B------:R-:W-:-:S05]  /*24c0*/  LOP3.LUT R3, R3, R6, RZ, 0xc0, !PT ;  /* 0x0000000603037212 */ /* 0x000fca00078ec0ff */
[----:B------:R-:W-:-:S05]  /*24d0*/  IMAD.IADD R3, R8, 0x1, R3 ;  /* 0x0000000108037824 */ /* 0x000fca00078e0203 */
[----:B------:R-:W-:Y:S01]  /*24e0*/  LOP3.LUT R0, R3, R0, RZ, 0xfc, !PT ;  /* 0x0000000003007212 */ /* 0x000fe200078efcff */
[----:B------:R-:W-:Y:S06]  /*24f0*/  BRA `(.L_x_49) ;  /* 0x0000000000107947 */ /* 0x000fec0003800000 */
.L_x_48:
[----:B------:R-:W-:-:S04]  /*2500*/  LOP3.LUT R0, R0, 0x80000000, RZ, 0xc0, !PT ;  /* 0x8000000000007812 */ /* 0x000fc800078ec0ff */
[----:B------:R-:W-:Y:S01]  /*2510*/  LOP3.LUT R0, R0, 0x7f800000, RZ, 0xfc, !PT ;  /* 0x7f80000000007812 */ /* 0x000fe200078efcff */
[----:B------:R-:W-:Y:S06]  /*2520*/  BRA `(.L_x_49) ;  /* 0x0000000000047947 */ /* 0x000fec0003800000 */
.L_x_47:
[----:B------:R-:W-:-:S07]  /*2530*/  IMAD R0, R7, 0x800000, R0 ;  /* 0x0080000007007824 */ /* 0x000fce00078e0200 */
.L_x_49:
[----:B------:R-:W-:Y:S05]  /*2540*/  BSYNC.RECONVERGENT B2 ;  /* 0x0000000000027941 */ /* 0x000fea0003800200 */
.L_x_46:
[----:B------:R-:W-:Y:S05]  /*2550*/  BRA `(.L_x_50) ;  /* 0x0000000000207947 */ /* 0x000fea0003800000 */
.L_x_45:
[----:B------:R-:W-:-:S04]  /*2560*/  LOP3.LUT R0, R9, 0x80000000, R8, 0x48, !PT ;  /* 0x8000000009007812 */ /* 0x000fc800078e4808 */
[----:B------:R-:W-:Y:S01]  /*2570*/  LOP3.LUT R0, R0, 0x7f800000, RZ, 0xfc, !PT ;  /* 0x7f80000000007812 */ /* 0x000fe200078efcff */
[----:B------:R-:W-:Y:S06]  /*2580*/  BRA `(.L_x_50) ;  /* 0x0000000000147947 */ /* 0x000fec0003800000 */
.L_x_44:
[----:B------:R-:W-:Y:S01]  /*2590*/  LOP3.LUT R0, R9, 0x80000000, R8, 0x48, !PT ;  /* 0x8000000009007812 */ /* 0x000fe200078e4808 */
[----:B------:R-:W-:Y:S06]  /*25a0*/  BRA `(.L_x_50) ;  /* 0x00000000000c7947 */ /* 0x000fec0003800000 */
.L_x_43:
[----:B------:R-:W0:Y:S01]  /*25b0*/  MUFU.RSQ R0, -QNAN ;  /* 0xffc0000000007908 */ /* 0x000e220000001400 */
[----:B------:R-:W-:Y:S05]  /*25c0*/  BRA `(.L_x_50) ;  /* 0x0000000000047947 */ /* 0x000fea0003800000 */
.L_x_42:
[----:B------:R-:W-:-:S07]  /*25d0*/  FADD.FTZ R0, R0, R3 ;  /* 0x0000000300007221 */ /* 0x000fce0000010000 */
.L_x_50:
[----:B------:R-:W-:Y:S05]  /*25e0*/  BSYNC.RECONVERGENT B1 ;  /* 0x0000000000017941 */ /* 0x000fea0003800200 */
.L_x_40:
[----:B------:R-:W-:-:S04]  /*25f0*/  IMAD.MOV.U32 R3, RZ, RZ, 0x0 ;  /* 0x00000000ff037424 */ /* 0x000fc800078e00ff */
[----:B0-----:R-:W-:Y:S05]  /*2600*/  RET.REL.NODEC R2 `(_Z8kernel_1PfS_iiiiPiS_S0_S0_S0_S0_) ;  /* 0xffffffd8027c7950 */ /* 0x001fea0003c3ffff */
.L_x_51:
        /* <DEDUP_REMOVED lines=15> */
.L_x_52:


//--------------------- .nv.shared._ZN3cub18CUB_300001_SM_10006detail11EmptyKernelIvEEvv --------------------------
	.section	.nv.shared._ZN3cub18CUB_300001_SM_10006detail11EmptyKernelIvEEvv,"aw",@nobits
	.sectionflags	@""
	.align	16
	.zero		1024


//--------------------- .nv.shared.reserved.0     --------------------------
	.section	.nv.shared.reserved.0,"aw",@nobits
	.weak		__nv_reservedSMEM_offset_0_alias
	.size		__nv_reservedSMEM_offset_0_alias, 0, 64
	.other		__nv_reservedSMEM_offset_0_alias,@"STO_CUDA_RESERVED_SHARED STV_DEFAULT"
__nv_reservedSMEM_offset_0_alias:
	.zero		0
	.zero		64


//--------------------- .nv.global                --------------------------
	.section	.nv.global,"aw",@nobits
.nv.global:
	.type		_ZN34_INTERNAL_8844ab76_4_k_cu_c16000156thrust24THRUST_300001_SM_1000_NS12placeholders2_8E,@object
	.size		_ZN34_INTERNAL_8844ab76_4_k_cu_c16000156thrust24THRUST_300001_SM_1000_NS12placeholders2_8E,(_ZN34_INTERNAL_8844ab76_4_k_cu_c16000154cuda3std3__436_GLOBAL__N__8844ab76_4_k_cu_c16000156ignoreE - _ZN34_INTERNAL_8844ab76_4_k_cu_c16000156thrust24THRUST_300001_SM_1000_NS12placeholders2_8E)
_ZN34_INTERNAL_8844ab76_4_k_cu_c16000156thrust24THRUST_300001_SM_1000_NS12placeholders2_8E:
	.zero		1
	.type		_ZN34_INTERNAL_8844ab76_4_k_cu_c16000154cuda3std3__436_GLOBAL__N__8844ab76_4_k_cu_c16000156ignoreE,@object
	.size		_ZN34_INTERNAL_8844ab76_4_k_cu_c16000154cuda3std3__436_GLOBAL__N__8844ab76_4_k_cu_c16000156ignoreE,(_ZN34_INTERNAL_8844ab76_4_k_cu_c16000154cuda3std6ranges3__45__cpo4dataE - _ZN34_INTERNAL_8844ab76_4_k_cu_c16000154cuda3std3__436_GLOBAL__N__8844ab76_4_k_cu_c16000156ignoreE)
_ZN34_INTERNAL_8844ab76_4_k_cu_c16000154cuda3std3__436_GLOBAL__N__8844ab76_4_k_cu_c16000156ignoreE:
	.zero		1
	.type		_ZN34_INTERNAL_8844ab76_4_k_cu_c16000154cuda3std6ranges3__45__cpo4dataE,@object
	.size		_ZN34_INTERNAL_8844ab76_4_k_cu_c16000154cuda3std6ranges3__45__cpo4dataE,(_ZN34_INTERNAL_8844ab76_4_k_cu_c16000156thrust24THRUST_300001_SM_1000_NS6system3cpp3parE - _ZN34_INTERNAL_8844ab76_4_k_cu_c16000154cuda3std6ranges3__45__cpo4dataE)
_ZN34_INTERNAL_8844ab76_4_k_cu_c16000154cuda3std6ranges3__45__cpo4dataE:
	.zero		1
	.type		_ZN34_INTERNAL_8844ab76_4_k_cu_c16000156thrust24THRUST_300001_SM_1000_NS6system3cpp3parE,@object
	.size		_ZN34_INTERNAL_8844ab76_4_k_cu_c16000156thrust24THRUST_300001_SM_1000_NS6system3cpp3parE,(_ZN34_INTERNAL_8844ab76_4_k_cu_c16000154cuda3std3__45__cpo5beginE - _ZN34_INTERNAL_8844ab76_4_k_cu_c16000156thrust24THRUST_300001_SM_1000_NS6system3cpp3parE)
_ZN34_INTERNAL_8844ab76_4_k_cu_c16000156thrust24THRUST_300001_SM_1000_NS6system3cpp3parE:
	.zero		1
	.type		_ZN34_INTERNAL_8844ab76_4_k_cu_c16000154cuda3std3__45__cpo5beginE,@object
	.size		_ZN34_INTERNAL_8844ab76_4_k_cu_c16000154cuda3std3__45__cpo5beginE,(_ZN34_INTERNAL_8844ab76_4_k_cu_c16000154cuda3std6ranges3__45__cpo5beginE - _ZN34_INTERNAL_8844ab76_4_k_cu_c16000154cuda3std3__45__cpo5beginE)
_ZN34_INTERNAL_8844ab76_4_k_cu_c16000154cuda3std3__45__cpo5beginE:
	.zero		1
	.type		_ZN34_INTERNAL_8844ab76_4_k_cu_c16000154cuda3std6ranges3__45__cpo5beginE,@object
	.size		_ZN34_INTERNAL_8844ab76_4_k_cu_c16000154cuda3std6ranges3__45__cpo5beginE,(_ZN34_INTERNAL_8844ab76_4_k_cu_c16000156thrust24THRUST_300001_SM_1000_NS6deviceE - _ZN34_INTERNAL_8844ab76_4_k_cu_c16000154cuda3std6ranges3__45__cpo5beginE)
_ZN34_INTERNAL_8844ab76_4_k_cu_c16000154cuda3std6ranges3__45__cpo5beginE:
	.zero		1
	.type		_ZN34_INTERNAL_8844ab76_4_k_cu_c16000156thrust24THRUST_300001_SM_1000_NS6deviceE,@object
	.size		_ZN34_INTERNAL_8844ab76_4_k_cu_c16000156thrust24THRUST_300001_SM_1000_NS6deviceE,(_ZN34_INTERNAL_8844ab76_4_k_cu_c16000154cuda3std3__47nulloptE - _ZN34_INTERNAL_8844ab76_4_k_cu_c16000156thrust24THRUST_300001_SM_1000_NS6deviceE)
_ZN34_INTERNAL_8844ab76_4_k_cu_c16000156thrust24THRUST_300001_SM_1000_NS6deviceE:
	.zero		1
	.type		_ZN34_INTERNAL_8844ab76_4_k_cu_c16000154cuda3std3__47nulloptE,@object
	.size		_ZN34_INTERNAL_8844ab76_4_k_cu_c16000154cuda3std3__47nulloptE,(_ZN34_INTERNAL_8844ab76_4_k_cu_c16000154cuda3std6ranges3__45__cpo8distanceE - _ZN34_INTERNAL_8844ab76_4_k_cu_c16000154cuda3std3__47nulloptE)
_ZN34_INTERNAL_8844ab76_4_k_cu_c16000154cuda3std3__47nulloptE:
	.zero		1
	.type		_ZN34_INTERNAL_8844ab76_4_k_cu_c16000154cuda3std6ranges3__45__cpo8distanceE,@object
	.size		_ZN34_INTERNAL_8844ab76_4_k_cu_c16000154cuda3std6ranges3__45__cpo8distanceE,(_ZN34_INTERNAL_8844ab76_4_k_cu_c16000156thrust24THRUST_300001_SM_1000_NS12placeholders2_4E - _ZN34_INTERNAL_8844ab76_4_k_cu_c16000154cuda3std6ranges3__45__cpo8distanceE)
_ZN34_INTERNAL_8844ab76_4_k_cu_c16000154cuda3std6ranges3__45__cpo8distanceE:
	.zero		1
	.type		_ZN34_INTERNAL_8844ab76_4_k_cu_c16000156thrust24THRUST_300001_SM_1000_NS12placeholders2_4E,@object
	.size		_ZN34_INTERNAL_8844ab76_4_k_cu_c16000156thrust24THRUST_300001_SM_1000_NS12placeholders2_4E,(_ZN34_INTERNAL_8844ab76_4_k_cu_c16000154cuda3std3__45__cpo6rbeginE - _ZN34_INTERNAL_8844ab76_4_k_cu_c16000156thrust24THRUST_300001_SM_1000_NS12placeholders2_4E)
_ZN34_INTERNAL_8844ab76_4_k_cu_c16000156thrust24THRUST_300001_SM_1000_NS12placeholders2_4E:
	.zero		1
	.type		_ZN34_INTERNAL_8844ab76_4_k_cu_c16000154cuda3std3__45__cpo6rbeginE,@object
	.size		_ZN34_INTERNAL_8844ab76_4_k_cu_c16000154cuda3std3__45__cpo6rbeginE,(_ZN34_INTERNAL_8844ab76_4_k_cu_c16000154cuda3std6ranges3__45__cpo7advanceE - _ZN34_INTERNAL_8844ab76_4_k_cu_c16000154cuda3std3__45__cpo6rbeginE)
_ZN34_INTERNAL_8844ab76_4_k_cu_c16000154cuda3std3__45__cpo6rbeginE:
	.zero		1
	.type		_ZN34_INTERNAL_8844ab76_4_k_cu_c16000154cuda3std6ranges3__45__cpo7advanceE,@object
	.size		_ZN34_INTERNAL_8844ab76_4_k_cu_c16000154cuda3std6ranges3__45__cpo7advanceE,(_ZN34_INTERNAL_8844ab76_4_k_cu_c16000156thrust24THRUST_300001_SM_1000_NS12placeholders3_10E - _ZN34_INTERNAL_8844ab76_4_k_cu_c16000154cuda3std6ranges3__45__cpo7advanceE)
_ZN34_INTERNAL_8844ab76_4_k_cu_c16000154cuda3std6ranges3__45__cpo7advanceE:
	.zero		1
	.type		_ZN34_INTERNAL_8844ab76_4_k_cu_c16000156thrust24THRUST_300001_SM_1000_NS12placeholders3_10E,@object
	.size		_ZN34_INTERNAL_8844ab76_4_k_cu_c16000156thrust24THRUST_300001_SM_1000_NS12placeholders3_10E,(_ZN34_INTERNAL_8844ab76_4_k_cu_c16000154cuda3std3__48in_placeE - _ZN34_INTERNAL_8844ab76_4_k_cu_c16000156thrust24THRUST_300001_SM_1000_NS12placeholders3_10E)
_ZN34_INTERNAL_8844ab76_4_k_cu_c16000156thrust24THRUST_300001_SM_1000_NS12placeholders3_10E:
	.zero		1
	.type		_ZN34_INTERNAL_8844ab76_4_k_cu_c16000154cuda3std3__48in_placeE,@object
	.size		_ZN34_INTERNAL_8844ab76_4_k_cu_c16000154cuda3std3__48in_placeE,(_ZN34_INTERNAL_8844ab76_4_k_cu_c16000154cuda3std6ranges3__45__cpo4sizeE - _ZN34_INTERNAL_8844ab76_4_k_cu_c16000154cuda3std3__48in_placeE)
_ZN34_INTERNAL_8844ab76_4_k_cu_c16000154cuda3std3__48in_placeE:
	.zero		1
	.type		_ZN34_INTERNAL_8844ab76_4_k_cu_c16000154cuda3std6ranges3__45__cpo4sizeE,@object
	.size		_ZN34_INTERNAL_8844ab76_4_k_cu_c16000154cuda3std6ranges3__45__cpo4sizeE,(_ZN34_INTERNAL_8844ab76_4_k_cu_c16000156thrust24THRUST_300001_SM_1000_NS12placeholders2_2E - _ZN34_INTERNAL_8844ab76_4_k_cu_c16000154cuda3std6ranges3__45__cpo4sizeE)
_ZN34_INTERNAL_8844ab76_4_k_cu_c16000154cuda3std6ranges3__45__cpo4sizeE:
	.zero		1
	.type		_ZN34_INTERNAL_8844ab76_4_k_cu_c16000156thrust24THRUST_300001_SM_1000_NS12placeholders2_2E,@object
	.size		_ZN34_INTERNAL_8844ab76_4_k_cu_c16000156thrust24THRUST_300001_SM_1000_NS12placeholders2_2E,(_ZN34_INTERNAL_8844ab76_4_k_cu_c16000154cuda3std3__45__cpo6cbeginE - _ZN34_INTERNAL_8844ab76_4_k_cu_c16000156thrust24THRUST_300001_SM_1000_NS12placeholders2_2E)
_ZN34_INTERNAL_8844ab76_4_k_cu_c16000156thrust24THRUST_300001_SM_1000_NS12placeholders2_2E:
	.zero		1
	.type		_ZN34_INTERNAL_8844ab76_4_k_cu_c16000154cuda3std3__45__cpo6cbeginE,@object
	.size		_ZN34_INTERNAL_8844ab76_4_k_cu_c16000154cuda3std3__45__cpo6cbeginE,(_ZN34_INTERNAL_8844ab76_4_k_cu_c16000154cuda3std6ranges3__45__cpo6cbeginE - _ZN34_INTERNAL_8844ab76_4_k_cu_c16000154cuda3std3__45__cpo6cbeginE)
_ZN34_INTERNAL_8844ab76_4_k_cu_c16000154cuda3std3__45__cpo6cbeginE:
	.zero		1
	.type		_ZN34_INTERNAL_8844ab76_4_k_cu_c16000154cuda3std6ranges3__45__cpo6cbeginE,@object
	.size		_ZN34_INTERNAL_8844ab76_4_k_cu_c16000154cuda3std6ranges3__45__cpo6cbeginE,(_ZN34_INTERNAL_8844ab76_4_k_cu_c16000156thrust24THRUST_300001_SM_1000_NS12placeholders2_6E - _ZN34_INTERNAL_8844ab76_4_k_cu_c16000154cuda3std6ranges3__45__cpo6cbeginE)
_ZN34_INTERNAL_8844ab76_4_k_cu_c16000154cuda3std6ranges3__45__cpo6cbeginE:
	.zero		1
	.type		_ZN34_INTERNAL_8844ab76_4_k_cu_c16000156thrust24THRUST_300001_SM_1000_NS12placeholders2_6E,@object
	.size		_ZN34_INTERNAL_8844ab76_4_k_cu_c16000156thrust24THRUST_300001_SM_1000_NS12placeholders2_6E,(_ZN34_INTERNAL_8844ab76_4_k_cu_c16000154cuda3std3__45__cpo7crbeginE - _ZN34_INTERNAL_8844ab76_4_k_cu_c16000156thrust24THRUST_300001_SM_1000_NS12placeholders2_6E)
_ZN34_INTERNAL_8844ab76_4_k_cu_c16000156thrust24THRUST_300001_SM_1000_NS12placeholders2_6E:
	.zero		1
	.type		_ZN34_INTERNAL_8844ab76_4_k_cu_c16000154cuda3std3__45__cpo7crbeginE,@object
	.size		_ZN34_INTERNAL_8844ab76_4_k_cu_c16000154cuda3std3__45__cpo7crbeginE,(_ZN34_INTERNAL_8844ab76_4_k_cu_c16000154cuda3std6ranges3__45__cpo4nextE - _ZN34_INTERNAL_8844ab76_4_k_cu_c16000154cuda3std3__45__cpo7crbeginE)
_ZN34_INTERNAL_8844ab76_4_k_cu_c16000154cuda3std3__45__cpo7crbeginE:
	.zero		1
	.type		_ZN34_INTERNAL_8844ab76_4_k_cu_c16000154cuda3std6ranges3__45__cpo4nextE,@object
	.size		_ZN34_INTERNAL_8844ab76_4_k_cu_c16000154cuda3std6ranges3__45__cpo4nextE,(_ZN34_INTERNAL_8844ab76_4_k_cu_c16000154cuda3std6ranges3__45__cpo4swapE - _ZN34_INTERNAL_8844ab76_4_k_cu_c16000154cuda3std6ranges3__45__cpo4nextE)
_ZN34_INTERNAL_8844ab76_4_k_cu_c16000154cuda3std6ranges3__45__cpo4nextE:
	.zero		1
	.type		_ZN34_INTERNAL_8844ab76_4_k_cu_c16000154cuda3std6ranges3__45__cpo4swapE,@object
	.size		_ZN34_INTERNAL_8844ab76_4_k_cu_c16000154cuda3std6ranges3__45__cpo4swapE,(_ZN34_INTERNAL_8844ab76_4_k_cu_c16000156thrust24THRUST_300001_SM_1000_NS8cuda_cub10par_nosyncE - _ZN34_INTERNAL_8844ab76_4_k_cu_c16000154cuda3std6ranges3__45__cpo4swapE)
_ZN34_INTERNAL_8844ab76_4_k_cu_c16000154cuda3std6ranges3__45__cpo4swapE:
	.zero		1
	.type		_ZN34_INTERNAL_8844ab76_4_k_cu_c16000156thrust24THRUST_300001_SM_1000_NS8cuda_cub10par_nosyncE,@object
	.size		_ZN34_INTERNAL_8844ab76_4_k_cu_c16000156thrust24THRUST_300001_SM_1000_NS8cuda_cub10par_nosyncE,(_ZN34_INTERNAL_8844ab76_4_k_cu_c16000156thrust24THRUST_300001_SM_1000_NS3seqE - _ZN34_INTERNAL_8844ab76_4_k_cu_c16000156thrust24THRUST_300001_SM_1000_NS8cuda_cub10par_nosyncE)
_ZN34_INTERNAL_8844ab76_4_k_cu_c16000156thrust24THRUST_300001_SM_1000_NS8cuda_cub10par_nosyncE:
	.zero		1
	.type		_ZN34_INTERNAL_8844ab76_4_k_cu_c16000156thrust24THRUST_300001_SM_1000_NS3seqE,@object
	.size		_ZN34_INTERNAL_8844ab76_4_k_cu_c16000156thrust24THRUST_300001_SM_1000_NS3seqE,(_ZN34_INTERNAL_8844ab76_4_k_cu_c16000154cuda3std3__420unreachable_sentinelE - _ZN34_INTERNAL_8844ab76_4_k_cu_c16000156thrust24THRUST_300001_SM_1000_NS3seqE)
_ZN34_INTERNAL_8844ab76_4_k_cu_c16000156thrust24THRUST_300001_SM_1000_NS3seqE:
	.zero		1
	.type		_ZN34_INTERNAL_8844ab76_4_k_cu_c16000154cuda3std3__420unreachable_sentinelE,@object
	.size		_ZN34_INTERNAL_8844ab76_4_k_cu_c16000154cuda3std3__420unreachable_sentinelE,(_ZN34_INTERNAL_8844ab76_4_k_cu_c16000154cuda3std6ranges3__45__cpo5ssizeE - _ZN34_INTERNAL_8844ab76_4_k_cu_c16000154cuda3std3__420unreachable_sentinelE)
_ZN34_INTERNAL_8844ab76_4_k_cu_c16000154cuda3std3__420unreachable_sentinelE:
	.zero		1
	.type		_ZN34_INTERNAL_8844ab76_4_k_cu_c16000154cuda3std6ranges3__45__cpo5ssizeE,@object
	.size		_ZN34_INTERNAL_8844ab76_4_k_cu_c16000154cuda3std6ranges3__45__cpo5ssizeE,(_ZN34_INTERNAL_8844ab76_4_k_cu_c16000156thrust24THRUST_300001_SM_1000_NS12placeholders2_3E - _ZN34_INTERNAL_8844ab76_4_k_cu_c16000154cuda3std6ranges3__45__cpo5ssizeE)
_ZN34_INTERNAL_8844ab76_4_k_cu_c16000154cuda3std6ranges3__45__cpo5ssizeE:
	.zero		1
	.type		_ZN34_INTERNAL_8844ab76_4_k_cu_c16000156thrust24THRUST_300001_SM_1000_NS12placeholders2_3E,@object
	.size		_ZN34_INTERNAL_8844ab76_4_k_cu_c16000156thrust24THRUST_300001_SM_1000_NS12placeholders2_3E,(_ZN34_INTERNAL_8844ab76_4_k_cu_c16000154cuda3std3__45__cpo4cendE - _ZN34_INTERNAL_8844ab76_4_k_cu_c16000156thrust24THRUST_300001_SM_1000_NS12placeholders2_3E)
_ZN34_INTERNAL_8844ab76_4_k_cu_c16000156thrust24THRUST_300001_SM_1000_NS12placeholders2_3E:
	.zero		1
	.type		_ZN34_INTERNAL_8844ab76_4_k_cu_c16000154cuda3std3__45__cpo4cendE,@object
	.size		_ZN34_INTERNAL_8844ab76_4_k_cu_c16000154cuda3std3__45__cpo4cendE,(_ZN34_INTERNAL_8844ab76_4_k_cu_c16000154cuda3std6ranges3__45__cpo4cendE - _ZN34_INTERNAL_8844ab76_4_k_cu_c16000154cuda3std3__45__cpo4cendE)
_ZN34_INTERNAL_8844ab76_4_k_cu_c16000154cuda3std3__45__cpo4cendE:
	.zero		1
	.type		_ZN34_INTERNAL_8844ab76_4_k_cu_c16000154cuda3std6ranges3__45__cpo4cendE,@object
	.size		_ZN34_INTERNAL_8844ab76_4_k_cu_c16000154cuda3std6ranges3__45__cpo4cendE,(_ZN34_INTERNAL_8844ab76_4_k_cu_c16000156thrust24THRUST_300001_SM_1000_NS12placeholders2_7E - _ZN34_INTERNAL_8844ab76_4_k_cu_c16000154cuda3std6ranges3__45__cpo4cendE)
_ZN34_INTERNAL_8844ab76_4_k_cu_c16000154cuda3std6ranges3__45__cpo4cendE:
	.zero		1
	.type		_ZN34_INTERNAL_8844ab76_4_k_cu_c16000156thrust24THRUST_300001_SM_1000_NS12placeholders2_7E,@object
	.size		_ZN34_INTERNAL_8844ab76_4_k_cu_c16000156thrust24THRUST_300001_SM_1000_NS12placeholders2_7E,(_ZN34_INTERNAL_8844ab76_4_k_cu_c16000154cuda3std3__45__cpo5crendE - _ZN34_INTERNAL_8844ab76_4_k_cu_c16000156thrust24THRUST_300001_SM_1000_NS12placeholders2_7E)
_ZN34_INTERNAL_8844ab76_4_k_cu_c16000156thrust24THRUST_300001_SM_1000_NS12placeholders2_7E:
	.zero		1
	.type		_ZN34_INTERNAL_8844ab76_4_k_cu_c16000154cuda3std3__45__cpo5crendE,@object
	.size		_ZN34_INTERNAL_8844ab76_4_k_cu_c16000154cuda3std3__45__cpo5crendE,(_ZN34_INTERNAL_8844ab76_4_k_cu_c16000154cuda3std6ranges3__45__cpo4prevE - _ZN34_INTERNAL_8844ab76_4_k_cu_c16000154cuda3std3__45__cpo5crendE)
_ZN34_INTERNAL_8844ab76_4_k_cu_c16000154cuda3std3__45__cpo5crendE:
	.zero		1
	.type		_ZN34_INTERNAL_8844ab76_4_k_cu_c16000154cuda3std6ranges3__45__cpo4prevE,@object
	.size		_ZN34_INTERNAL_8844ab76_4_k_cu_c16000154cuda3std6ranges3__45__cpo4prevE,(_ZN34_INTERNAL_8844ab76_4_k_cu_c16000154cuda3std6ranges3__45__cpo9iter_moveE - _ZN34_INTERNAL_8844ab76_4_k_cu_c16000154cuda3std6ranges3__45__cpo4prevE)
_ZN34_INTERNAL_8844ab76_4_k_cu_c16000154cuda3std6ranges3__45__cpo4prevE:
	.zero		1
	.type		_ZN34_INTERNAL_8844ab76_4_k_cu_c16000154cuda3std6ranges3__45__cpo9iter_moveE,@object
	.size		_ZN34_INTERNAL_8844ab76_4_k_cu_c16000154cuda3std6ranges3__45__cpo9iter_moveE,(_ZN34_INTERNAL_8844ab76_4_k_cu_c16000156thrust24THRUST_300001_SM_1000_NS6system6detail10sequential3seqE - _ZN34_INTERNAL_8844ab76_4_k_cu_c16000154cuda3std6ranges3__45__cpo9iter_moveE)
_ZN34_INTERNAL_8844ab76_4_k_cu_c16000154cuda3std6ranges3__45__cpo9iter_moveE:
	.zero		1
	.type		_ZN34_INTERNAL_8844ab76_4_k_cu_c16000156thrust24THRUST_300001_SM_1000_NS6system6detail10sequential3seqE,@object
	.size		_ZN34_INTERNAL_8844ab76_4_k_cu_c16000156thrust24THRUST_300001_SM_1000_NS6system6detail10sequential3seqE,(_ZN34_INTERNAL_8844ab76_4_k_cu_c16000156thrust24THRUST_300001_SM_1000_NS12placeholders2_9E - _ZN34_INTERNAL_8844ab76_4_k_cu_c16000156thrust24THRUST_300001_SM_1000_NS6system6detail10sequential3seqE)
_ZN34_INTERNAL_8844ab76_4_k_cu_c16000156thrust24THRUST_300001_SM_1000_NS6system6detail10sequential3seqE:
	.zero		1
	.type		_ZN34_INTERNAL_8844ab76_4_k_cu_c16000156thrust24THRUST_300001_SM_1000_NS12placeholders2_9E,@object
	.size		_ZN34_INTERNAL_8844ab76_4_k_cu_c16000156thrust24THRUST_300001_SM_1000_NS12placeholders2_9E,(_ZN34_INTERNAL_8844ab76_4_k_cu_c16000154cuda3std3__419piecewise_constructE - _ZN34_INTERNAL_8844ab76_4_k_cu_c16000156thrust24THRUST_300001_SM_1000_NS12placeholders2_9E)
_ZN34_INTERNAL_8844ab76_4_k_cu_c16000156thrust24THRUST_300001_SM_1000_NS12placeholders2_9E:
	.zero		1
	.type		_ZN34_INTERNAL_8844ab76_4_k_cu_c16000154cuda3std3__419piecewise_constructE,@object
	.size		_ZN34_INTERNAL_8844ab76_4_k_cu_c16000154cuda3std3__419piecewise_constructE,(_ZN34_INTERNAL_8844ab76_4_k_cu_c16000154cuda3std6ranges3__45__cpo5cdataE - _ZN34_INTERNAL_8844ab76_4_k_cu_c16000154cuda3std3__419piecewise_constructE)
_ZN34_INTERNAL_8844ab76_4_k_cu_c16000154cuda3std3__419piecewise_constructE:
	.zero		1
	.type		_ZN34_INTERNAL_8844ab76_4_k_cu_c16000154cuda3std6ranges3__45__cpo5cdataE,@object
	.size		_ZN34_INTERNAL_8844ab76_4_k_cu_c16000154cuda3std6ranges3__45__cpo5cdataE,(_ZN34_INTERNAL_8844ab76_4_k_cu_c16000156thrust24THRUST_300001_SM_1000_NS12placeholders2_1E - _ZN34_INTERNAL_8844ab76_4_k_cu_c16000154cuda3std6ranges3__45__cpo5cdataE)
_ZN34_INTERNAL_8844ab76_4_k_cu_c16000154cuda3std6ranges3__45__cpo5cdataE:
	.zero		1
	.type		_ZN34_INTERNAL_8844ab76_4_k_cu_c16000156thrust24THRUST_300001_SM_1000_NS12placeholders2_1E,@object
	.size		_ZN34_INTERNAL_8844ab76_4_k_cu_c16000156thrust24THRUST_300001_SM_1000_NS12placeholders2_1E,(_ZN34_INTERNAL_8844ab76_4_k_cu_c16000154cuda3std3__45__cpo3endE - _ZN34_INTERNAL_8844ab76_4_k_cu_c16000156thrust24THRUST_300001_SM_1000_NS12placeholders2_1E)
_ZN34_INTERNAL_8844ab76_4_k_cu_c16000156thrust24THRUST_300001_SM_1000_NS12placeholders2_1E:
	.zero		1
	.type		_ZN34_INTERNAL_8844ab76_4_k_cu_c16000154cuda3std3__45__cpo3endE,@object
	.size		_ZN34_INTERNAL_8844ab76_4_k_cu_c16000154cuda3std3__45__cpo3endE,(_ZN34_INTERNAL_8844ab76_4_k_cu_c16000154cuda3std6ranges3__45__cpo3endE - _ZN34_INTERNAL_8844ab76_4_k_cu_c16000154cuda3std3__45__cpo3endE)
_ZN34_INTERNAL_8844ab76_4_k_cu_c16000154cuda3std3__45__cpo3endE:
	.zero		1
	.type		_ZN34_INTERNAL_8844ab76_4_k_cu_c16000154cuda3std6ranges3__45__cpo3endE,@object
	.size		_ZN34_INTERNAL_8844ab76_4_k_cu_c16000154cuda3std6ranges3__45__cpo3endE,(_ZN34_INTERNAL_8844ab76_4_k_cu_c16000156thrust24THRUST_300001_SM_1000_NS12placeholders2_5E - _ZN34_INTERNAL_8844ab76_4_k_cu_c16000154cuda3std6ranges3__45__cpo3endE)
_ZN34_INTERNAL_8844ab76_4_k_cu_c16000154cuda3std6ranges3__45__cpo3endE:
	.zero		1
	.type		_ZN34_INTERNAL_8844ab76_4_k_cu_c16000156thrust24THRUST_300001_SM_1000_NS12placeholders2_5E,@object
	.size		_ZN34_INTERNAL_8844ab76_4_k_cu_c16000156thrust24THRUST_300001_SM_1000_NS12placeholders2_5E,(_ZN34_INTERNAL_8844ab76_4_k_cu_c16000154cuda3std3__45__cpo4rendE - _ZN34_INTERNAL_8844ab76_4_k_cu_c16000156thrust24THRUST_300001_SM_1000_NS12placeholders2_5E)
_ZN34_INTERNAL_8844ab76_4_k_cu_c16000156thrust24THRUST_300001_SM_1000_NS12placeholders2_5E:
	.zero		1
	.type		_ZN34_INTERNAL_8844ab76_4_k_cu_c16000154cuda3std3__45__cpo4rendE,@object
	.size		_ZN34_INTERNAL_8844ab76_4_k_cu_c16000154cuda3std3__45__cpo4rendE,(_ZN34_INTERNAL_8844ab76_4_k_cu_c16000154cuda3std6ranges3__45__cpo9iter_swapE - _ZN34_INTERNAL_8844ab76_4_k_cu_c16000154cuda3std3__45__cpo4rendE)
_ZN34_INTERNAL_8844ab76_4_k_cu_c16000154cuda3std3__45__cpo4rendE:
	.zero		1
	.type		_ZN34_INTERNAL_8844ab76_4_k_cu_c16000154cuda3std6ranges3__45__cpo9iter_swapE,@object
	.size		_ZN34_INTERNAL_8844ab76_4_k_cu_c16000154cuda3std6ranges3__45__cpo9iter_swapE,(_ZN34_INTERNAL_8844ab76_4_k_cu_c16000154cuda3std3__48unexpectE - _ZN34_INTERNAL_8844ab76_4_k_cu_c16000154cuda3std6ranges3__45__cpo9iter_swapE)
_ZN34_INTERNAL_8844ab76_4_k_cu_c16000154cuda3std6ranges3__45__cpo9iter_swapE:
	.zero		1
	.type		_ZN34_INTERNAL_8844ab76_4_k_cu_c16000154cuda3std3__48unexpectE,@object
	.size		_ZN34_INTERNAL_8844ab76_4_k_cu_c16000154cuda3std3__48unexpectE,(_ZN34_INTERNAL_8844ab76_4_k_cu_c16000156thrust24THRUST_300001_SM_1000_NS8cuda_cub3parE - _ZN34_INTERNAL_8844ab76_4_k_cu_c16000154cuda3std3__48unexpectE)
_ZN34_INTERNAL_8844ab76_4_k_cu_c16000154cuda3std3__48unexpectE:
	.zero		1
	.type		_ZN34_INTERNAL_8844ab76_4_k_cu_c16000156thrust24THRUST_300001_SM_1000_NS8cuda_cub3parE,@object
	.size		_ZN34_INTERNAL_8844ab76_4_k_cu_c16000156thrust24THRUST_300001_SM_1000_NS8cuda_cub3parE,(.L_29 - _ZN34_INTERNAL_8844ab76_4_k_cu_c16000156thrust24THRUST_300001_SM_1000_NS8cuda_cub3parE)
_ZN34_INTERNAL_8844ab76_4_k_cu_c16000156thrust24THRUST_300001_SM_1000_NS8cuda_cub3parE:
	.zero		1
.L_29:


//--------------------- .nv.shared._Z8kernel_1PfS_iiiiPiS_S0_S0_S0_S0_ --------------------------
	.section	.nv.shared._Z8kernel_1PfS_iiiiPiS_S0_S0_S0_S0_,"aw",@nobits
	.sectionflags	@""
	.align	16
	.zero		1024


//--------------------- .nv.constant0._ZN3cub18CUB_300001_SM_10006detail11EmptyKernelIvEEvv --------------------------
	.section	.nv.constant0._ZN3cub18CUB_300001_SM_10006detail11EmptyKernelIvEEvv,"a",@progbits
	.sectionflags	@""
	.align	4
.nv.constant0._ZN3cub18CUB_300001_SM_10006detail11EmptyKernelIvEEvv:
	.zero		896


//--------------------- .nv.constant0._Z8kernel_1PfS_iiiiPiS_S0_S0_S0_S0_ --------------------------
	.section	.nv.constant0._Z8kernel_1PfS_iiiiPiS_S0_S0_S0_S0_,"a",@progbits
	.sectionflags	@""
	.align	4
.nv.constant0._Z8kernel_1PfS_iiiiPiS_S0_S0_S0_S0_:
	.zero		976


//--------------------- SYMBOLS --------------------------

	.type		.nv.reservedSmem.offset0,@object
	.size		.nv.reservedSmem.offset0,0x4
	.type		.nv.reservedSmem.cap,@object
	.size		.nv.reservedSmem.cap,0x4
